//
// Generated by NVIDIA NVVM Compiler
//
// Compiler Build ID: CL-36424714
// Cuda compilation tools, release 13.0, V13.0.88
// Based on NVVM 20.0.0
//

.version 9.0
.target sm_100
.address_size 64

	// .globl	Evaluate_Hand_Weighted
// _ZZ22Evaluate_Hand_WeightedE13randomNumbers has been demoted

.visible .entry Evaluate_Hand_Weighted(
	.param .u64 .ptr .align 1 Evaluate_Hand_Weighted_param_0,
	.param .u64 .ptr .align 1 Evaluate_Hand_Weighted_param_1,
	.param .u32 Evaluate_Hand_Weighted_param_2,
	.param .u32 Evaluate_Hand_Weighted_param_3,
	.param .u32 Evaluate_Hand_Weighted_param_4,
	.param .u32 Evaluate_Hand_Weighted_param_5,
	.param .u32 Evaluate_Hand_Weighted_param_6,
	.param .u32 Evaluate_Hand_Weighted_param_7,
	.param .u32 Evaluate_Hand_Weighted_param_8,
	.param .u32 Evaluate_Hand_Weighted_param_9,
	.param .u64 .ptr .align 1 Evaluate_Hand_Weighted_param_10
)
{
	.reg .pred 	%p<74>;
	.reg .b16 	%rs<21>;
	.reg .b32 	%r<304>;
	.reg .b32 	%f<32>;
	.reg .b64 	%rd<52>;
	// demoted variable
	.shared .align 1 .b8 _ZZ22Evaluate_Hand_WeightedE13randomNumbers[3328];
	ld.param.u64 	%rd5, [Evaluate_Hand_Weighted_param_1];
	ld.param.u32 	%r126, [Evaluate_Hand_Weighted_param_2];
	ld.param.u32 	%r127, [Evaluate_Hand_Weighted_param_3];
	ld.param.u32 	%r128, [Evaluate_Hand_Weighted_param_4];
	ld.param.u32 	%r129, [Evaluate_Hand_Weighted_param_5];
	ld.param.u32 	%r130, [Evaluate_Hand_Weighted_param_6];
	ld.param.u32 	%r299, [Evaluate_Hand_Weighted_param_7];
	ld.param.u32 	%r300, [Evaluate_Hand_Weighted_param_8];
	cvta.to.global.u64 	%rd1, %rd5;
	mov.u32 	%r1, %ctaid.x;
	mov.u32 	%r2, %ntid.x;
	mov.u32 	%r3, %tid.x;
	mov.u32 	%r4, %ctaid.y;
	mov.u32 	%r5, %ntid.y;
	mov.u32 	%r6, %tid.y;
	mov.u32 	%r136, _ZZ22Evaluate_Hand_WeightedE13randomNumbers;
	mad.lo.s32 	%r137, %r3, 416, %r136;
	mad.lo.s32 	%r7, %r6, 52, %r137;
	add.s32 	%r276, %r126, -2;
	add.s32 	%r275, %r127, -2;
	add.s32 	%r274, %r128, -2;
	add.s32 	%r273, %r129, -2;
	add.s32 	%r272, %r130, -2;
	add.s32 	%r271, %r299, -2;
	add.s32 	%r270, %r300, -2;
	sub.s32 	%r268, 2, %r126;
	sub.s32 	%r267, 2, %r127;
	sub.s32 	%r266, 2, %r128;
	sub.s32 	%r265, 2, %r129;
	sub.s32 	%r264, 2, %r130;
	sub.s32 	%r263, 2, %r299;
	sub.s32 	%r262, 2, %r300;
	mov.b32 	%r280, 0;
	mov.b32 	%r269, 4;
	mov.u32 	%r279, %r280;
$L__BB0_1:
	setp.eq.s32 	%p1, %r268, 1;
	setp.eq.s32 	%p2, %r267, 1;
	or.pred  	%p3, %p1, %p2;
	setp.eq.s32 	%p4, %r266, 1;
	or.pred  	%p5, %p4, %p3;
	setp.eq.s32 	%p6, %r265, 1;
	or.pred  	%p7, %p6, %p5;
	setp.eq.s32 	%p8, %r264, 1;
	or.pred  	%p9, %p8, %p7;
	setp.eq.s32 	%p10, %r263, 1;
	or.pred  	%p11, %p10, %p9;
	setp.eq.s32 	%p12, %r262, 1;
	or.pred  	%p13, %p12, %p11;
	@%p13 bra 	$L__BB0_3;
	add.s32 	%r138, %r269, -4;
	add.s32 	%r139, %r7, %r279;
	st.shared.u8 	[%r139], %r138;
	setp.gt.u32 	%p14, %r138, 31;
	selp.u32 	%r140, 1, 0, %p14;
	add.s32 	%r280, %r280, %r140;
	add.s32 	%r279, %r279, 1;
$L__BB0_3:
	setp.eq.s32 	%p15, %r276, 0;
	setp.eq.s32 	%p16, %r275, 0;
	or.pred  	%p17, %p15, %p16;
	setp.eq.s32 	%p18, %r274, 0;
	or.pred  	%p19, %p18, %p17;
	setp.eq.s32 	%p20, %r273, 0;
	or.pred  	%p21, %p20, %p19;
	setp.eq.s32 	%p22, %r272, 0;
	or.pred  	%p23, %p22, %p21;
	setp.eq.s32 	%p24, %r271, 0;
	or.pred  	%p25, %p24, %p23;
	setp.eq.s32 	%p26, %r270, 0;
	or.pred  	%p27, %p26, %p25;
	@%p27 bra 	$L__BB0_5;
	add.s32 	%r141, %r269, -3;
	add.s32 	%r142, %r7, %r279;
	st.shared.u8 	[%r142], %r141;
	add.s32 	%r143, %r269, -4;
	setp.gt.u32 	%p28, %r143, 30;
	selp.u32 	%r144, 1, 0, %p28;
	add.s32 	%r280, %r280, %r144;
	add.s32 	%r279, %r279, 1;
$L__BB0_5:
	setp.eq.s32 	%p29, %r268, -1;
	setp.eq.s32 	%p30, %r267, -1;
	or.pred  	%p31, %p29, %p30;
	setp.eq.s32 	%p32, %r266, -1;
	or.pred  	%p33, %p32, %p31;
	setp.eq.s32 	%p34, %r265, -1;
	or.pred  	%p35, %p34, %p33;
	setp.eq.s32 	%p36, %r264, -1;
	or.pred  	%p37, %p36, %p35;
	setp.eq.s32 	%p38, %r263, -1;
	or.pred  	%p39, %p38, %p37;
	setp.eq.s32 	%p40, %r262, -1;
	or.pred  	%p41, %p40, %p39;
	@%p41 bra 	$L__BB0_7;
	add.s32 	%r145, %r269, -2;
	add.s32 	%r146, %r7, %r279;
	st.shared.u8 	[%r146], %r145;
	add.s32 	%r147, %r269, -4;
	setp.gt.u32 	%p42, %r147, 29;
	selp.u32 	%r148, 1, 0, %p42;
	add.s32 	%r280, %r280, %r148;
	add.s32 	%r279, %r279, 1;
$L__BB0_7:
	setp.eq.s32 	%p43, %r276, 2;
	setp.eq.s32 	%p44, %r275, 2;
	or.pred  	%p45, %p43, %p44;
	setp.eq.s32 	%p46, %r274, 2;
	or.pred  	%p47, %p46, %p45;
	setp.eq.s32 	%p48, %r273, 2;
	or.pred  	%p49, %p48, %p47;
	setp.eq.s32 	%p50, %r272, 2;
	or.pred  	%p51, %p50, %p49;
	setp.eq.s32 	%p52, %r271, 2;
	or.pred  	%p53, %p52, %p51;
	setp.eq.s32 	%p54, %r270, 2;
	or.pred  	%p55, %p54, %p53;
	@%p55 bra 	$L__BB0_9;
	add.s32 	%r149, %r269, -1;
	add.s32 	%r150, %r7, %r279;
	st.shared.u8 	[%r150], %r149;
	add.s32 	%r151, %r269, -4;
	setp.gt.u32 	%p56, %r151, 28;
	selp.u32 	%r152, 1, 0, %p56;
	add.s32 	%r280, %r280, %r152;
	add.s32 	%r279, %r279, 1;
$L__BB0_9:
	add.s32 	%r276, %r276, -4;
	add.s32 	%r275, %r275, -4;
	add.s32 	%r274, %r274, -4;
	add.s32 	%r273, %r273, -4;
	add.s32 	%r272, %r272, -4;
	add.s32 	%r271, %r271, -4;
	add.s32 	%r270, %r270, -4;
	add.s32 	%r269, %r269, 4;
	add.s32 	%r268, %r268, 4;
	add.s32 	%r267, %r267, 4;
	add.s32 	%r266, %r266, 4;
	add.s32 	%r265, %r265, 4;
	add.s32 	%r264, %r264, 4;
	add.s32 	%r263, %r263, 4;
	add.s32 	%r262, %r262, 4;
	setp.ne.s32 	%p57, %r269, 56;
	@%p57 bra 	$L__BB0_1;
	ld.param.u32 	%r259, [Evaluate_Hand_Weighted_param_9];
	shl.b32 	%r70, %r259, 1;
	add.s32 	%r71, %r70, -2;
	min.s32 	%r72, %r71, %r280;
	sub.s32 	%r73, %r280, %r72;
	setp.lt.s32 	%p58, %r72, 1;
	@%p58 bra 	$L__BB0_17;
	sub.s32 	%r153, %r279, %r280;
	cvt.rn.f32.s32 	%f1, %r153;
	mov.u32 	%r154, %nctaid.x;
	mul.lo.s32 	%r155, %r2, %r154;
	mad.lo.s32 	%r156, %r4, %r5, %r6;
	mad.lo.s32 	%r157, %r1, %r2, %r3;
	mad.lo.s32 	%r158, %r155, %r156, %r157;
	mul.lo.s32 	%r74, %r158, 25;
	add.s32 	%r159, %r280, -1;
	min.s32 	%r160, %r73, %r159;
	sub.s32 	%r161, %r280, %r160;
	sub.s32 	%r75, %r159, %r160;
	and.b32  	%r76, %r161, 3;
	setp.eq.s32 	%p59, %r76, 0;
	mov.u32 	%r292, %r280;
	@%p59 bra 	$L__BB0_14;
	mul.lo.s32 	%r162, %r6, 52;
	mad.lo.s32 	%r163, %r3, 416, %r162;
	mov.u32 	%r164, _ZZ22Evaluate_Hand_WeightedE13randomNumbers;
	add.s32 	%r165, %r163, %r164;
	add.s32 	%r166, %r165, %r279;
	add.s32 	%r289, %r166, -1;
	sub.s32 	%r288, %r74, %r280;
	neg.s32 	%r287, %r76;
	mov.u32 	%r290, %r280;
$L__BB0_13:
	.pragma "nounroll";
	add.s32 	%r292, %r290, -1;
	add.s32 	%r167, %r288, 52;
	mul.wide.u32 	%rd6, %r167, 4;
	add.s64 	%rd7, %rd1, %rd6;
	ld.global.f32 	%f2, [%rd7];
	cvt.rn.f32.s32 	%f3, %r290;
	fma.rn.f32 	%f4, %f2, %f3, %f1;
	cvt.rzi.s32.f32 	%r168, %f4;
	ld.shared.u8 	%rs1, [%r289];
	add.s32 	%r169, %r7, %r168;
	ld.shared.u8 	%rs2, [%r169];
	st.shared.u8 	[%r289], %rs2;
	st.shared.u8 	[%r169], %rs1;
	add.s32 	%r289, %r289, -1;
	add.s32 	%r288, %r288, 1;
	add.s32 	%r287, %r287, 1;
	setp.ne.s32 	%p60, %r287, 0;
	mov.u32 	%r290, %r292;
	@%p60 bra 	$L__BB0_13;
$L__BB0_14:
	setp.lt.u32 	%p61, %r75, 3;
	@%p61 bra 	$L__BB0_17;
	add.s32 	%r89, %r74, 52;
	not.b32 	%r173, %r280;
	add.s32 	%r174, %r279, %r173;
	sub.s32 	%r189, %r280, %r72;
$L__BB0_16:
	add.s32 	%r170, %r292, -1;
	sub.s32 	%r171, %r89, %r292;
	mul.wide.u32 	%rd8, %r171, 4;
	add.s64 	%rd9, %rd1, %rd8;
	ld.global.f32 	%f5, [%rd9];
	cvt.rn.f32.s32 	%f6, %r292;
	fma.rn.f32 	%f7, %f5, %f6, %f1;
	cvt.rzi.s32.f32 	%r172, %f7;
	add.s32 	%r175, %r174, %r292;
	add.s32 	%r176, %r7, %r175;
	ld.shared.u8 	%rs3, [%r176];
	add.s32 	%r177, %r7, %r172;
	ld.shared.u8 	%rs4, [%r177];
	st.shared.u8 	[%r176], %rs4;
	st.shared.u8 	[%r177], %rs3;
	add.s32 	%r178, %r292, -2;
	sub.s32 	%r179, %r89, %r170;
	mul.wide.u32 	%rd10, %r179, 4;
	add.s64 	%rd11, %rd1, %rd10;
	ld.global.f32 	%f8, [%rd11];
	cvt.rn.f32.s32 	%f9, %r170;
	fma.rn.f32 	%f10, %f8, %f9, %f1;
	cvt.rzi.s32.f32 	%r180, %f10;
	ld.shared.u8 	%rs5, [%r176+-1];
	add.s32 	%r181, %r7, %r180;
	ld.shared.u8 	%rs6, [%r181];
	st.shared.u8 	[%r176+-1], %rs6;
	st.shared.u8 	[%r181], %rs5;
	add.s32 	%r182, %r292, -3;
	sub.s32 	%r183, %r89, %r178;
	mul.wide.u32 	%rd12, %r183, 4;
	add.s64 	%rd13, %rd1, %rd12;
	ld.global.f32 	%f11, [%rd13];
	cvt.rn.f32.s32 	%f12, %r178;
	fma.rn.f32 	%f13, %f11, %f12, %f1;
	cvt.rzi.s32.f32 	%r184, %f13;
	ld.shared.u8 	%rs7, [%r176+-2];
	add.s32 	%r185, %r7, %r184;
	ld.shared.u8 	%rs8, [%r185];
	st.shared.u8 	[%r176+-2], %rs8;
	st.shared.u8 	[%r185], %rs7;
	add.s32 	%r292, %r292, -4;
	sub.s32 	%r186, %r89, %r182;
	mul.wide.u32 	%rd14, %r186, 4;
	add.s64 	%rd15, %rd1, %rd14;
	ld.global.f32 	%f14, [%rd15];
	cvt.rn.f32.s32 	%f15, %r182;
	fma.rn.f32 	%f16, %f14, %f15, %f1;
	cvt.rzi.s32.f32 	%r187, %f16;
	ld.shared.u8 	%rs9, [%r176+-3];
	add.s32 	%r188, %r7, %r187;
	ld.shared.u8 	%rs10, [%r188];
	st.shared.u8 	[%r176+-3], %rs10;
	st.shared.u8 	[%r188], %rs9;
	setp.gt.s32 	%p62, %r292, %r189;
	@%p62 bra 	$L__BB0_16;
$L__BB0_17:
	not.b32 	%r190, %r72;
	add.s32 	%r297, %r279, %r190;
	setp.gt.s32 	%p63, %r71, %r280;
	add.s32 	%r191, %r279, -45;
	add.s32 	%r192, %r191, %r71;
	sub.s32 	%r193, %r192, %r280;
	selp.b32 	%r93, %r193, %r191, %p63;
	add.s32 	%r194, %r72, %r93;
	sub.s32 	%r94, %r279, %r194;
	setp.lt.s32 	%p64, %r297, %r94;
	@%p64 bra 	$L__BB0_25;
	mov.u32 	%r195, %nctaid.x;
	mul.lo.s32 	%r196, %r2, %r195;
	mad.lo.s32 	%r197, %r4, %r5, %r6;
	mad.lo.s32 	%r198, %r1, %r2, %r3;
	mad.lo.s32 	%r199, %r196, %r197, %r198;
	mul.lo.s32 	%r95, %r199, 25;
	max.s32 	%r200, %r280, %r71;
	add.s32 	%r201, %r279, %r200;
	sub.s32 	%r202, %r201, %r280;
	add.s32 	%r96, %r202, -46;
	and.b32  	%r97, %r93, 3;
	setp.eq.s32 	%p65, %r97, 0;
	@%p65 bra 	$L__BB0_22;
	sub.s32 	%r295, %r279, %r72;
	add.s32 	%r203, %r95, %r72;
	sub.s32 	%r294, %r203, %r279;
	neg.s32 	%r293, %r97;
$L__BB0_20:
	.pragma "nounroll";
	add.s32 	%r204, %r294, 52;
	mul.wide.u32 	%rd16, %r204, 4;
	add.s64 	%rd17, %rd1, %rd16;
	ld.global.f32 	%f17, [%rd17];
	add.s32 	%r104, %r295, -1;
	cvt.rn.f32.s32 	%f18, %r295;
	mul.f32 	%f19, %f17, %f18;
	cvt.rzi.s32.f32 	%r205, %f19;
	add.s32 	%r206, %r7, %r295;
	ld.shared.u8 	%rs11, [%r206+-1];
	add.s32 	%r207, %r7, %r205;
	ld.shared.u8 	%rs12, [%r207];
	st.shared.u8 	[%r206+-1], %rs12;
	st.shared.u8 	[%r207], %rs11;
	add.s32 	%r294, %r294, 1;
	add.s32 	%r293, %r293, 1;
	setp.ne.s32 	%p66, %r293, 0;
	mov.u32 	%r295, %r104;
	@%p66 bra 	$L__BB0_20;
	add.s32 	%r297, %r104, -1;
$L__BB0_22:
	setp.lt.u32 	%p67, %r96, 3;
	@%p67 bra 	$L__BB0_25;
	add.s32 	%r109, %r95, 51;
$L__BB0_24:
	sub.s32 	%r208, %r109, %r297;
	mul.wide.u32 	%rd18, %r208, 4;
	add.s64 	%rd19, %rd1, %rd18;
	ld.global.f32 	%f20, [%rd19];
	add.s32 	%r209, %r297, 1;
	cvt.rn.f32.s32 	%f21, %r209;
	mul.f32 	%f22, %f20, %f21;
	cvt.rzi.s32.f32 	%r210, %f22;
	add.s32 	%r211, %r7, %r297;
	ld.shared.u8 	%rs13, [%r211];
	add.s32 	%r212, %r7, %r210;
	ld.shared.u8 	%rs14, [%r212];
	st.shared.u8 	[%r211], %rs14;
	st.shared.u8 	[%r212], %rs13;
	add.s32 	%r213, %r297, -1;
	sub.s32 	%r214, %r109, %r213;
	mul.wide.u32 	%rd20, %r214, 4;
	add.s64 	%rd21, %rd1, %rd20;
	ld.global.f32 	%f23, [%rd21];
	cvt.rn.f32.s32 	%f24, %r297;
	mul.f32 	%f25, %f23, %f24;
	cvt.rzi.s32.f32 	%r215, %f25;
	ld.shared.u8 	%rs15, [%r211+-1];
	add.s32 	%r216, %r7, %r215;
	ld.shared.u8 	%rs16, [%r216];
	st.shared.u8 	[%r211+-1], %rs16;
	st.shared.u8 	[%r216], %rs15;
	add.s32 	%r217, %r297, -2;
	sub.s32 	%r218, %r109, %r217;
	mul.wide.u32 	%rd22, %r218, 4;
	add.s64 	%rd23, %rd1, %rd22;
	ld.global.f32 	%f26, [%rd23];
	cvt.rn.f32.s32 	%f27, %r213;
	mul.f32 	%f28, %f26, %f27;
	cvt.rzi.s32.f32 	%r219, %f28;
	ld.shared.u8 	%rs17, [%r211+-2];
	add.s32 	%r220, %r7, %r219;
	ld.shared.u8 	%rs18, [%r220];
	st.shared.u8 	[%r211+-2], %rs18;
	st.shared.u8 	[%r220], %rs17;
	add.s32 	%r221, %r297, -3;
	sub.s32 	%r222, %r109, %r221;
	mul.wide.u32 	%rd24, %r222, 4;
	add.s64 	%rd25, %rd1, %rd24;
	ld.global.f32 	%f29, [%rd25];
	cvt.rn.f32.s32 	%f30, %r217;
	mul.f32 	%f31, %f29, %f30;
	cvt.rzi.s32.f32 	%r223, %f31;
	ld.shared.u8 	%rs19, [%r211+-3];
	add.s32 	%r224, %r7, %r223;
	ld.shared.u8 	%rs20, [%r224];
	st.shared.u8 	[%r211+-3], %rs20;
	st.shared.u8 	[%r224], %rs19;
	add.s32 	%r297, %r297, -4;
	setp.gt.s32 	%p68, %r221, %r94;
	@%p68 bra 	$L__BB0_24;
$L__BB0_25:
	bar.sync 	0;
	setp.ne.s32 	%p69, %r299, 0;
	mov.b32 	%r298, 0;
	@%p69 bra 	$L__BB0_27;
	sub.s32 	%r227, %r279, %r70;
	add.s32 	%r228, %r7, %r227;
	ld.shared.s8 	%r229, [%r228+1];
	add.s32 	%r299, %r229, 1;
	mov.b32 	%r298, -1;
$L__BB0_27:
	setp.ne.s32 	%p70, %r300, 0;
	@%p70 bra 	$L__BB0_29;
	sub.s32 	%r230, %r279, %r70;
	add.s32 	%r231, %r230, %r298;
	add.s32 	%r232, %r7, %r231;
	ld.shared.s8 	%r233, [%r232+1];
	add.s32 	%r300, %r233, 1;
$L__BB0_29:
	ld.param.u32 	%r260, [Evaluate_Hand_Weighted_param_9];
	ld.param.u64 	%rd50, [Evaluate_Hand_Weighted_param_0];
	cvta.to.global.u64 	%rd2, %rd50;
	mul.wide.s32 	%rd26, %r128, 4;
	add.s64 	%rd27, %rd2, %rd26;
	ld.global.u32 	%r235, [%rd27+212];
	add.s32 	%r236, %r235, %r129;
	mul.wide.s32 	%rd28, %r236, 4;
	add.s64 	%rd29, %rd2, %rd28;
	ld.global.u32 	%r237, [%rd29];
	add.s32 	%r238, %r237, %r130;
	mul.wide.s32 	%rd30, %r238, 4;
	add.s64 	%rd31, %rd2, %rd30;
	ld.global.u32 	%r239, [%rd31];
	add.s32 	%r240, %r239, %r299;
	mul.wide.s32 	%rd32, %r240, 4;
	add.s64 	%rd33, %rd2, %rd32;
	ld.global.u32 	%r241, [%rd33];
	add.s32 	%r242, %r241, %r300;
	mul.wide.s32 	%rd34, %r242, 4;
	add.s64 	%rd35, %rd2, %rd34;
	ld.global.u32 	%r117, [%rd35];
	add.s32 	%r243, %r117, %r126;
	mul.wide.s32 	%rd36, %r243, 4;
	add.s64 	%rd37, %rd2, %rd36;
	ld.global.u32 	%r244, [%rd37];
	add.s32 	%r118, %r244, %r127;
	setp.lt.s32 	%p71, %r260, 2;
	mov.b32 	%r303, 1;
	@%p71 bra 	$L__BB0_33;
	mul.wide.s32 	%rd38, %r118, 4;
	add.s64 	%rd39, %rd2, %rd38;
	ld.global.u32 	%r119, [%rd39];
	add.s32 	%r120, %r117, 1;
	mov.b32 	%r302, 0;
	mov.b32 	%r301, 1;
$L__BB0_31:
	not.b32 	%r248, %r302;
	add.s32 	%r249, %r279, %r248;
	add.s32 	%r250, %r7, %r249;
	ld.shared.s8 	%r251, [%r250];
	ld.shared.s8 	%rd40, [%r250+-1];
	add.s32 	%r252, %r120, %r251;
	mul.wide.s32 	%rd41, %r252, 4;
	add.s64 	%rd42, %rd2, %rd41;
	ld.global.s32 	%rd43, [%rd42];
	add.s64 	%rd44, %rd40, %rd43;
	shl.b64 	%rd45, %rd44, 2;
	add.s64 	%rd46, %rd2, %rd45;
	ld.global.u32 	%r253, [%rd46+4];
	setp.gt.s32 	%p72, %r253, %r119;
	mov.b32 	%r303, -1;
	@%p72 bra 	$L__BB0_33;
	ld.param.u32 	%r261, [Evaluate_Hand_Weighted_param_9];
	add.s32 	%r302, %r302, 2;
	add.s32 	%r301, %r301, 1;
	setp.ne.s32 	%p73, %r301, %r261;
	mov.b32 	%r303, 1;
	@%p73 bra 	$L__BB0_31;
$L__BB0_33:
	ld.param.u64 	%rd51, [Evaluate_Hand_Weighted_param_10];
	cvta.to.global.u64 	%rd47, %rd51;
	bar.sync 	0;
	mov.u32 	%r255, %nctaid.x;
	mad.lo.s32 	%r256, %r255, %r4, %r1;
	mad.lo.s32 	%r257, %r256, %r5, %r6;
	mad.lo.s32 	%r258, %r257, %r2, %r3;
	mul.wide.u32 	%rd48, %r258, 4;
	add.s64 	%rd49, %rd47, %rd48;
	st.global.u32 	[%rd49], %r303;
	ret;

}


// ===== COMPILED SASS (sm_100) =====

	.target	sm_100

	.elftype	@"ET_EXEC"


//--------------------- .note.nv.tkinfo           --------------------------
	.section	.note.nv.tkinfo,"",@"SHT_NOTE"
	.sectionflags	@"SHF_NOTE_NV_TKINFO"
	.tkinfo
        /*0018*/ 	.word	0x00000002
        /*0030*/ 	.string	""
        /*0030*/ 	.string	"ptxas"
        /*0030*/ 	.string	"Cuda compilation tools, release 13.0, V13.0.88"
        /*0030*/ 	.string	"Build cuda_13.0.r13.0/compiler.36424714_0"
        /*0030*/ 	.string	"-arch sm_100 -m 64 "



//--------------------- .note.nv.cuinfo           --------------------------
	.section	.note.nv.cuinfo,"",@"SHT_NOTE"
	.sectionflags	@"SHF_NOTE_NV_CUINFO"
        /*0018*/ 	.short	0x0002
        /*001a*/ 	.short	0x0064
        /*001c*/ 	.short	0x0082
	.zero		2


//--------------------- .nv.info                  --------------------------
	.section	.nv.info,"",@"SHT_CUDA_INFO"
	.align	4


	//----- nvinfo : EIATTR_REGCOUNT
	.align		4
        /*0000*/ 	.byte	0x04, 0x2f
        /*0002*/ 	.short	(.L_1 - .L_0)
	.align		4
.L_0:
        /*0004*/ 	.word	index@(Evaluate_Hand_Weighted)
        /*0008*/ 	.word	0x00000020


	//----- nvinfo : EIATTR_FRAME_SIZE
	.align		4
.L_1:
        /*000c*/ 	.byte	0x04, 0x11
        /*000e*/ 	.short	(.L_3 - .L_2)
	.align		4
.L_2:
        /*0010*/ 	.word	index@(Evaluate_Hand_Weighted)
        /*0014*/ 	.word	0x00000000


	//----- nvinfo : EIATTR_MIN_STACK_SIZE
	.align		4
.L_3:
        /*0018*/ 	.byte	0x04, 0x12
        /*001a*/ 	.short	(.L_5 - .L_4)
	.align		4
.L_4:
        /*001c*/ 	.word	index@(Evaluate_Hand_Weighted)
        /*0020*/ 	.word	0x00000000
.L_5:


//--------------------- .nv.compat                --------------------------
	.section	.nv.compat,"",@"SHT_CUDA_COMPAT_INFO"
	.align	4
        /*0000*/ 	.byte	0x02, 0x09, 0x00, 0x00, 0x02, 0x02, 0x01, 0x00, 0x02, 0x05, 0x05, 0x00, 0x03, 0x07, 0x01, 0x01
        /*0010*/ 	.byte	0x02, 0x03, 0x00, 0x00, 0x02, 0x06, 0x01, 0x00, 0x04, 0x0b, 0x08, 0x00, 0x09, 0x00, 0x00, 0x00
        /*0020*/ 	.byte	0x00, 0x00, 0x00, 0x00


//--------------------- .nv.info.Evaluate_Hand_Weighted --------------------------
	.section	.nv.info.Evaluate_Hand_Weighted,"",@"SHT_CUDA_INFO"
	.sectionflags	@""
	.align	4


	//----- nvinfo : EIATTR_CUDA_API_VERSION
	.align		4
        /*0000*/ 	.byte	0x04, 0x37
        /*0002*/ 	.short	(.L_7 - .L_6)
.L_6:
        /*0004*/ 	.word	0x00000082


	//----- nvinfo : EIATTR_KPARAM_INFO
	.align		4
.L_7:
        /*0008*/ 	.byte	0x04, 0x17
        /*000a*/ 	.short	(.L_9 - .L_8)
.L_8:
        /*000c*/ 	.word	0x00000000
        /*0010*/ 	.short	0x000a
        /*0012*/ 	.short	0x0030
        /*0014*/ 	.byte	0x00, 0xf5, 0x21, 0x00


	//----- nvinfo : EIATTR_KPARAM_INFO
	.align		4
.L_9:
        /*0018*/ 	.byte	0x04, 0x17
        /*001a*/ 	.short	(.L_11 - .L_10)
.L_10:
        /*001c*/ 	.word	0x00000000
        /*0020*/ 	.short	0x0009
        /*0022*/ 	.short	0x002c
        /*0024*/ 	.byte	0x00, 0xf0, 0x11, 0x00


	//----- nvinfo : EIATTR_KPARAM_INFO
	.align		4
.L_11:
        /*0028*/ 	.byte	0x04, 0x17
        /*002a*/ 	.short	(.L_13 - .L_12)
.L_12:
        /*002c*/ 	.word	0x00000000
        /*0030*/ 	.short	0x0008
        /*0032*/ 	.short	0x0028
        /*0034*/ 	.byte	0x00, 0xf0, 0x11, 0x00


	//----- nvinfo : EIATTR_KPARAM_INFO
	.align		4
.L_13:
        /*0038*/ 	.byte	0x04, 0x17
        /*003a*/ 	.short	(.L_15 - .L_14)
.L_14:
        /*003c*/ 	.word	0x00000000
        /*0040*/ 	.short	0x0007
        /*0042*/ 	.short	0x0024
        /*0044*/ 	.byte	0x00, 0xf0, 0x11, 0x00


	//----- nvinfo : EIATTR_KPARAM_INFO
	.align		4
.L_15:
        /*0048*/ 	.byte	0x04, 0x17
        /*004a*/ 	.short	(.L_17 - .L_16)
.L_16:
        /*004c*/ 	.word	0x00000000
        /*0050*/ 	.short	0x0006
        /*0052*/ 	.short	0x0020
        /*0054*/ 	.byte	0x00, 0xf0, 0x11, 0x00


	//----- nvinfo : EIATTR_KPARAM_INFO
	.align		4
.L_17:
        /*0058*/ 	.byte	0x04, 0x17
        /*005a*/ 	.short	(.L_19 - .L_18)
.L_18:
        /*005c*/ 	.word	0x00000000
        /*0060*/ 	.short	0x0005
        /*0062*/ 	.short	0x001c
        /*0064*/ 	.byte	0x00, 0xf0, 0x11, 0x00


	//----- nvinfo : EIATTR_KPARAM_INFO
	.align		4
.L_19:
        /*0068*/ 	.byte	0x04, 0x17
        /*006a*/ 	.short	(.L_21 - .L_20)
.L_20:
        /*006c*/ 	.word	0x00000000
        /*0070*/ 	.short	0x0004
        /*0072*/ 	.short	0x0018
        /*0074*/ 	.byte	0x00, 0xf0, 0x11, 0x00


	//----- nvinfo : EIATTR_KPARAM_INFO
	.align		4
.L_21:
        /*0078*/ 	.byte	0x04, 0x17
        /*007a*/ 	.short	(.L_23 - .L_22)
.L_22:
        /*007c*/ 	.word	0x00000000
        /*0080*/ 	.short	0x0003
        /*0082*/ 	.short	0x0014
        /*0084*/ 	.byte	0x00, 0xf0, 0x11, 0x00


	//----- nvinfo : EIATTR_KPARAM_INFO
	.align		4
.L_23:
        /*0088*/ 	.byte	0x04, 0x17
        /*008a*/ 	.short	(.L_25 - .L_24)
.L_24:
        /*008c*/ 	.word	0x00000000
        /*0090*/ 	.short	0x0002
        /*0092*/ 	.short	0x0010
        /*0094*/ 	.byte	0x00, 0xf0, 0x11, 0x00


	//----- nvinfo : EIATTR_KPARAM_INFO
	.align		4
.L_25:
        /*0098*/ 	.byte	0x04, 0x17
        /*009a*/ 	.short	(.L_27 - .L_26)
.L_26:
        /*009c*/ 	.word	0x00000000
        /*00a0*/ 	.short	0x0001
        /*00a2*/ 	.short	0x0008
        /*00a4*/ 	.byte	0x00, 0xf5, 0x21, 0x00


	//----- nvinfo : EIATTR_KPARAM_INFO
	.align		4
.L_27:
        /*00a8*/ 	.byte	0x04, 0x17
        /*00aa*/ 	.short	(.L_29 - .L_28)
.L_28:
        /*00ac*/ 	.word	0x00000000
        /*00b0*/ 	.short	0x0000
        /*00b2*/ 	.short	0x0000
        /*00b4*/ 	.byte	0x00, 0xf5, 0x21, 0x00


	//----- nvinfo : EIATTR_SPARSE_MMA_MASK
	.align		4
.L_29:
        /*00b8*/ 	.byte	0x03, 0x50
        /*00ba*/ 	.short	0x0000


	//----- nvinfo : EIATTR_MAXREG_COUNT
	.align		4
        /*00bc*/ 	.byte	0x03, 0x1b
        /*00be*/ 	.short	0x00ff


	//----- nvinfo : EIATTR_NUM_BARRIERS
	.align		4
        /*00c0*/ 	.byte	0x02, 0x4c
        /*00c2*/ 	.byte	0x01
	.zero		1


	//----- nvinfo : EIATTR_MERCURY_ISA_VERSION
	.align		4
        /*00c4*/ 	.byte	0x03, 0x5f
        /*00c6*/ 	.short	0x0101


	//----- nvinfo : EIATTR_VRC_CTA_INIT_COUNT
	.align		4
        /*00c8*/ 	.byte	0x02, 0x4a
	.zero		1
	.zero		1


	//----- nvinfo : EIATTR_EXIT_INSTR_OFFSETS
	.align		4
        /*00cc*/ 	.byte	0x04, 0x1c
        /*00ce*/ 	.short	(.L_31 - .L_30)


	//   ....[0]....
.L_30:
        /*00d0*/ 	.word	0x00001970


	//----- nvinfo : EIATTR_CRS_STACK_SIZE
	.align		4
.L_31:
        /*00d4*/ 	.byte	0x04, 0x1e
        /*00d6*/ 	.short	(.L_33 - .L_32)
.L_32:
        /*00d8*/ 	.word	0x00000000


	//----- nvinfo : EIATTR_CBANK_PARAM_SIZE
	.align		4
.L_33:
        /*00dc*/ 	.byte	0x03, 0x19
        /*00de*/ 	.short	0x0038


	//----- nvinfo : EIATTR_PARAM_CBANK
	.align		4
        /*00e0*/ 	.byte	0x04, 0x0a
        /*00e2*/ 	.short	(.L_35 - .L_34)
	.align		4
.L_34:
        /*00e4*/ 	.word	index@(.nv.constant0.Evaluate_Hand_Weighted)
        /*00e8*/ 	.short	0x0380
        /*00ea*/ 	.short	0x0038


	//----- nvinfo : EIATTR_SW_WAR
	.align		4
.L_35:
        /*00ec*/ 	.byte	0x04, 0x36
        /*00ee*/ 	.short	(.L_37 - .L_36)
.L_36:
        /*00f0*/ 	.word	0x00000008
.L_37:


//--------------------- .nv.callgraph             --------------------------
	.section	.nv.callgraph,"",@"SHT_CUDA_CALLGRAPH"
	.align	4
	.sectionentsize	8
	.align		4
        /*0000*/ 	.word	0x00000000
	.align		4
        /*0004*/ 	.word	0xffffffff
	.align		4
        /*0008*/ 	.word	0x00000000
	.align		4
        /*000c*/ 	.word	0xfffffffe
	.align		4
        /*0010*/ 	.word	0x00000000
	.align		4
        /*0014*/ 	.word	0xfffffffd
	.align		4
        /*0018*/ 	.word	0x00000000
	.align		4
        /*001c*/ 	.word	0xfffffffc


//--------------------- .text.Evaluate_Hand_Weighted --------------------------
	.section	.text.Evaluate_Hand_Weighted,"ax",@progbits
	.align	128
        .global         Evaluate_Hand_Weighted
        .type           Evaluate_Hand_Weighted,@function
        .size           Evaluate_Hand_Weighted,(.L_x_17 - Evaluate_Hand_Weighted)
        .other          Evaluate_Hand_Weighted,@"STO_CUDA_ENTRY STV_DEFAULT"
Evaluate_Hand_Weighted:
.text.Evaluate_Hand_Weighted:
[----:B------:R-:W-:Y:S01]  /*0000*/  LDC R1, c[0x0][0x37c] ;  /* 0x0000df00ff017b82 */ /* 0x000fe20000000800 */
[----:B------:R-:W0:Y:S07]  /*0010*/  S2R R3, SR_CgaCtaId ;  /* 0x0000000000037919 */ /* 0x000e2e0000008800 */
[----:B------:R-:W1:Y:S01]  /*0020*/  LDC R13, c[0x0][0x360] ;  /* 0x0000d800ff0d7b82 */ /* 0x000e620000000800 */
[----:B------:R-:W2:Y:S01]  /*0030*/  LDCU.128 UR8, c[0x0][0x390] ;  /* 0x00007200ff0877ac */ /* 0x000ea20008000c00 */
[----:B------:R-:W-:Y:S01]  /*0040*/  MOV R0, 0x400 ;  /* 0x0000040000007802 */ /* 0x000fe20000000f00 */
[----:B------:R-:W3:Y:S01]  /*0050*/  S2R R14, SR_TID.X ;  /* 0x00000000000e7919 */ /* 0x000ee20000002100 */
[----:B------:R-:W-:Y:S01]  /*0060*/  IMAD.MOV.U32 R17, RZ, RZ, RZ ;  /* 0x000000ffff117224 */ /* 0x000fe200078e00ff */
[----:B------:R-:W4:Y:S01]  /*0070*/  LDCU UR22, c[0x0][0x3a4] ;  /* 0x00007480ff1677ac */ /* 0x000f220008000800 */
[----:B------:R-:W-:Y:S01]  /*0080*/  IMAD.MOV.U32 R4, RZ, RZ, 0x4 ;  /* 0x00000004ff047424 */ /* 0x000fe200078e00ff */
[----:B------:R-:W5:Y:S01]  /*0090*/  S2R R15, SR_TID.Y ;  /* 0x00000000000f7919 */ /* 0x000f620000002200 */
[----:B------:R-:W1:Y:S01]  /*00a0*/  S2UR UR20, SR_CTAID.X ;  /* 0x00000000001479c3 */ /* 0x000e620000002500 */
[----:B------:R-:W0:Y:S01]  /*00b0*/  LDCU UR23, c[0x0][0x3a8] ;  /* 0x00007500ff1777ac */ /* 0x000e220008000800 */
[----:B------:R-:W0:Y:S06]  /*00c0*/  LDCU.64 UR12, c[0x0][0x3a0] ;  /* 0x00007400ff0c77ac */ /* 0x000e2c0008000a00 */
[----:B------:R-:W1:Y:S01]  /*00d0*/  S2UR UR21, SR_CTAID.Y ;  /* 0x00000000001579c3 */ /* 0x000e620000002600 */
[----:B------:R-:W5:Y:S01]  /*00e0*/  LDCU UR4, c[0x0][0x3a8] ;  /* 0x00007500ff0477ac */ /* 0x000f620008000800 */
[----:B--2---:R-:W-:-:S02]  /*00f0*/  UIADD3 UR14, UPT, UPT, UR8, -0x2, URZ ;  /* 0xfffffffe080e7890 */ /* 0x004fc4000fffe0ff */
[----:B------:R-:W-:-:S04]  /*0100*/  UIADD3 UR5, UPT, UPT, -UR8, 0x2, URZ ;  /* 0x0000000208057890 */ /* 0x000fc8000fffe1ff */
[----:B------:R-:W2:Y:S01]  /*0110*/  LDC R12, c[0x0][0x364] ;  /* 0x0000d900ff0c7b82 */ /* 0x000ea20000000800 */
[----:B------:R-:W-:Y:S01]  /*0120*/  UIADD3 UR15, UPT, UPT, UR9, -0x2, URZ ;  /* 0xfffffffe090f7890 */ /* 0x000fe2000fffe0ff */
[----:B----4-:R-:W-:Y:S01]  /*0130*/  MOV R11, UR22 ;  /* 0x00000016000b7c02 */ /* 0x010fe20008000f00 */
[----:B------:R-:W-:Y:S01]  /*0140*/  UIADD3 UR6, UPT, UPT, -UR9, 0x2, URZ ;  /* 0x0000000209067890 */ /* 0x000fe2000fffe1ff */
[----:B0-----:R-:W-:Y:S01]  /*0150*/  IMAD.U32 R10, RZ, RZ, UR23 ;  /* 0x00000017ff0a7e24 */ /* 0x001fe2000f8e00ff */
[----:B------:R-:W-:Y:S01]  /*0160*/  UIADD3 UR17, UPT, UPT, UR11, -0x2, URZ ;  /* 0xfffffffe0b117890 */ /* 0x000fe2000fffe0ff */
[----:B------:R-:W-:Y:S01]  /*0170*/  LEA R3, R3, R0, 0x18 ;  /* 0x0000000003037211 */ /* 0x000fe200078ec0ff */
[----:B------:R-:W-:Y:S02]  /*0180*/  UIADD3 UR8, UPT, UPT, -UR11, 0x2, URZ ;  /* 0x000000020b087890 */ /* 0x000fe4000fffe1ff */
[----:B------:R-:W-:Y:S02]  /*0190*/  UIADD3 UR18, UPT, UPT, UR12, -0x2, URZ ;  /* 0xfffffffe0c127890 */ /* 0x000fe4000fffe0ff */
[----:B---3--:R-:W-:Y:S01]  /*01a0*/  IMAD R0, R14, 0x1a0, R3 ;  /* 0x000001a00e007824 */ /* 0x008fe200078e0203 */
[----:B------:R-:W-:-:S02]  /*01b0*/  UIADD3 UR9, UPT, UPT, -UR12, 0x2, URZ ;  /* 0x000000020c097890 */ /* 0x000fc4000fffe1ff */
[----:B------:R-:W-:Y:S01]  /*01c0*/  UIADD3 UR16, UPT, UPT, UR10, -0x2, URZ ;  /* 0xfffffffe0a107890 */ /* 0x000fe2000fffe0ff */
[----:B-----5:R-:W-:Y:S01]  /*01d0*/  IMAD R0, R15, 0x34, R0 ;  /* 0x000000340f007824 */ /* 0x020fe200078e0200 */
[----:B------:R-:W-:Y:S02]  /*01e0*/  UIADD3 UR7, UPT, UPT, -UR10, 0x2, URZ ;  /* 0x000000020a077890 */ /* 0x000fe4000fffe1ff */
[----:B------:R-:W-:Y:S02]  /*01f0*/  UIADD3 UR12, UPT, UPT, UR4, -0x2, URZ ;  /* 0xfffffffe040c7890 */ /* 0x000fe4000fffe0ff */
[----:B------:R-:W-:Y:S02]  /*0200*/  UIADD3 UR11, UPT, UPT, -UR4, 0x2, URZ ;  /* 0x00000002040b7890 */ /* 0x000fe4000fffe1ff */
[----:B------:R-:W-:Y:S02]  /*0210*/  UIADD3 UR19, UPT, UPT, UR13, -0x2, URZ ;  /* 0xfffffffe0d137890 */ /* 0x000fe4000fffe0ff */
[----:B------:R-:W-:Y:S01]  /*0220*/  UIADD3 UR10, UPT, UPT, -UR13, 0x2, URZ ;  /* 0x000000020d0a7890 */ /* 0x000fe2000fffe1ff */
[----:B-1----:R-:W-:-:S11]  /*0230*/  UMOV UR4, URZ ;  /* 0x000000ff00047c82 */ /* 0x002fd60008000000 */
.L_x_4:
[----:B------:R-:W-:Y:S02]  /*0240*/  UISETP.NE.AND UP3, UPT, UR6, 0x1, UPT ;  /* 0x000000010600788c */ /* 0x000fe4000bf65270 */
[----:B------:R-:W-:Y:S02]  /*0250*/  UISETP.NE.AND UP2, UPT, UR15, URZ, UPT ;  /* 0x000000ff0f00728c */ /* 0x000fe4000bf45270 */
[----:B------:R-:W-:Y:S02]  /*0260*/  UISETP.EQ.OR UP3, UPT, UR5, 0x1, !UP3 ;  /* 0x000000010500788c */ /* 0x000fe4000df62670 */
[----:B------:R-:W-:Y:S02]  /*0270*/  UISETP.NE.AND UP1, UPT, UR6, -0x1, UPT ;  /* 0xffffffff0600788c */ /* 0x000fe4000bf25270 */
[----:B------:R-:W-:Y:S02]  /*0280*/  UISETP.EQ.OR UP3, UPT, UR7, 0x1, UP3 ;  /* 0x000000010700788c */ /* 0x000fe40009f62670 */
[----:B------:R-:W-:-:S02]  /*0290*/  UISETP.NE.AND UP0, UPT, UR15, 0x2, UPT ;  /* 0x000000020f00788c */ /* 0x000fc4000bf05270 */
[----:B------:R-:W-:Y:S02]  /*02a0*/  UISETP.EQ.OR UP3, UPT, UR8, 0x1, UP3 ;  /* 0x000000010800788c */ /* 0x000fe40009f62670 */
[----:B------:R-:W-:Y:S02]  /*02b0*/  UISETP.EQ.OR UP2, UPT, UR14, URZ, !UP2 ;  /* 0x000000ff0e00728c */ /* 0x000fe4000d742670 */
[----:B------:R-:W-:Y:S02]  /*02c0*/  UISETP.EQ.OR UP3, UPT, UR9, 0x1, UP3 ;  /* 0x000000010900788c */ /* 0x000fe40009f62670 */
[----:B------:R-:W-:Y:S02]  /*02d0*/  UISETP.EQ.OR UP1, UPT, UR5, -0x1, !UP1 ;  /* 0xffffffff0500788c */ /* 0x000fe4000cf22670 */
[----:B------:R-:W-:Y:S02]  /*02e0*/  UISETP.EQ.OR UP0, UPT, UR14, 0x2, !UP0 ;  /* 0x000000020e00788c */ /* 0x000fe4000c702670 */
[----:B------:R-:W-:-:S02]  /*02f0*/  UISETP.EQ.OR UP3, UPT, UR10, 0x1, UP3 ;  /* 0x000000010a00788c */ /* 0x000fc40009f62670 */
[----:B------:R-:W-:Y:S02]  /*0300*/  UISETP.EQ.OR UP2, UPT, UR16, URZ, UP2 ;  /* 0x000000ff1000728c */ /* 0x000fe40009742670 */
[----:B------:R-:W-:Y:S02]  /*0310*/  UISETP.EQ.OR UP1, UPT, UR7, -0x1, UP1 ;  /* 0xffffffff0700788c */ /* 0x000fe40008f22670 */
[----:B------:R-:W-:Y:S02]  /*0320*/  UISETP.EQ.OR UP0, UPT, UR16, 0x2, UP0 ;  /* 0x000000021000788c */ /* 0x000fe40008702670 */
[----:B------:R-:W-:Y:S02]  /*0330*/  UISETP.EQ.OR UP3, UPT, UR11, 0x1, UP3 ;  /* 0x000000010b00788c */ /* 0x000fe40009f62670 */
[----:B------:R-:W-:Y:S02]  /*0340*/  UISETP.EQ.OR UP2, UPT, UR17, URZ, UP2 ;  /* 0x000000ff1100728c */ /* 0x000fe40009742670 */
[----:B------:R-:W-:-:S02]  /*0350*/  UISETP.EQ.OR UP1, UPT, UR8, -0x1, UP1 ;  /* 0xffffffff0800788c */ /* 0x000fc40008f22670 */
[----:B------:R-:W-:Y:S02]  /*0360*/  UISETP.EQ.OR UP0, UPT, UR17, 0x2, UP0 ;  /* 0x000000021100788c */ /* 0x000fe40008702670 */
[----:B------:R-:W-:Y:S02]  /*0370*/  UISETP.EQ.OR UP2, UPT, UR18, URZ, UP2 ;  /* 0x000000ff1200728c */ /* 0x000fe40009742670 */
[----:B------:R-:W-:Y:S02]  /*0380*/  UISETP.EQ.OR UP1, UPT, UR9, -0x1, UP1 ;  /* 0xffffffff0900788c */ /* 0x000fe40008f22670 */
[----:B------:R-:W-:Y:S02]  /*0390*/  UISETP.EQ.OR UP0, UPT, UR18, 0x2, UP0 ;  /* 0x000000021200788c */ /* 0x000fe40008702670 */
[----:B------:R-:W-:Y:S02]  /*03a0*/  UISETP.EQ.OR UP2, UPT, UR19, URZ, UP2 ;  /* 0x000000ff1300728c */ /* 0x000fe40009742670 */
[----:B------:R-:W-:-:S02]  /*03b0*/  UISETP.EQ.OR UP1, UPT, UR10, -0x1, UP1 ;  /* 0xffffffff0a00788c */ /* 0x000fc40008f22670 */
[----:B------:R-:W-:Y:S02]  /*03c0*/  UISETP.EQ.OR UP0, UPT, UR19, 0x2, UP0 ;  /* 0x000000021300788c */ /* 0x000fe40008702670 */
[----:B------:R-:W-:Y:S02]  /*03d0*/  UISETP.EQ.OR UP2, UPT, UR12, URZ, UP2 ;  /* 0x000000ff0c00728c */ /* 0x000fe40009742670 */
[----:B------:R-:W-:Y:S02]  /*03e0*/  UISETP.EQ.OR UP1, UPT, UR11, -0x1, UP1 ;  /* 0xffffffff0b00788c */ /* 0x000fe40008f22670 */
[----:B------:R-:W-:Y:S01]  /*03f0*/  UISETP.EQ.OR UP0, UPT, UR12, 0x2, UP0 ;  /* 0x000000020c00788c */ /* 0x000fe20008702670 */
[----:B------:R-:W-:Y:S10]  /*0400*/  BRA.U UP3, `(.L_x_0) ;  /* 0x00000001031c7547 */ /* 0x000ff4000b800000 */
[----:B------:R-:W-:Y:S01]  /*0410*/  VIADD R3, R4, 0xfffffffc ;  /* 0xfffffffc04037836 */ /* 0x000fe20000000000 */
[----:B------:R-:W-:-:S04]  /*0420*/  IADD3 R2, PT, PT, R17, 0x1, RZ ;  /* 0x0000000111027810 */ /* 0x000fc80007ffe0ff */
[----:B------:R-:W-:Y:S01]  /*0430*/  ISETP.GT.U32.AND P0, PT, R3, 0x1f, PT ;  /* 0x0000001f0300780c */ /* 0x000fe20003f04070 */
[----:B------:R0:W-:Y:S01]  /*0440*/  STS.U8 [R0+UR4], R3 ;  /* 0x0000000300007988 */ /* 0x0001e20008000004 */
[----:B------:R-:W-:-:S11]  /*0450*/  UIADD3 UR4, UPT, UPT, UR4, 0x1, URZ ;  /* 0x0000000104047890 */ /* 0x000fd6000fffe0ff */
[----:B------:R-:W-:-:S04]  /*0460*/  @!P0 IMAD.MOV R2, RZ, RZ, R17 ;  /* 0x000000ffff028224 */ /* 0x000fc800078e0211 */
[----:B0-----:R-:W-:-:S07]  /*0470*/  IMAD.MOV.U32 R17, RZ, RZ, R2 ;  /* 0x000000ffff117224 */ /* 0x001fce00078e0002 */
.L_x_0:
[----:B------:R-:W-:Y:S05]  /*0480*/  BRA.U UP2, `(.L_x_1) ;  /* 0x0000000102207547 */ /* 0x000fea000b800000 */
[C---:B------:R-:W-:Y:S01]  /*0490*/  VIADD R2, R4.reuse, 0xfffffffc ;  /* 0xfffffffc04027836 */ /* 0x040fe20000000000 */
[----:B------:R-:W-:-:S04]  /*04a0*/  IADD3 R3, PT, PT, R4, -0x3, RZ ;  /* 0xfffffffd04037810 */ /* 0x000fc80007ffe0ff */
[----:B------:R-:W-:Y:S01]  /*04b0*/  ISETP.GT.U32.AND P0, PT, R2, 0x1e, PT ;  /* 0x0000001e0200780c */ /* 0x000fe20003f04070 */
[----:B------:R-:W-:Y:S01]  /*04c0*/  VIADD R2, R17, 0x1 ;  /* 0x0000000111027836 */ /* 0x000fe20000000000 */
[----:B------:R0:W-:Y:S01]  /*04d0*/  STS.U8 [R0+UR4], R3 ;  /* 0x0000000300007988 */ /* 0x0001e20008000004 */
[----:B------:R-:W-:-:S10]  /*04e0*/  UIADD3 UR4, UPT, UPT, UR4, 0x1, URZ ;  /* 0x0000000104047890 */ /* 0x000fd4000fffe0ff */
[----:B------:R-:W-:-:S05]  /*04f0*/  @!P0 IADD3 R2, PT, PT, R17, RZ, RZ ;  /* 0x000000ff11028210 */ /* 0x000fca0007ffe0ff */
[----:B0-----:R-:W-:-:S07]  /*0500*/  IMAD.MOV.U32 R17, RZ, RZ, R2 ;  /* 0x000000ffff117224 */ /* 0x001fce00078e0002 */
.L_x_1:
[----:B------:R-:W-:Y:S05]  /*0510*/  BRA.U UP1, `(.L_x_2) ;  /* 0x0000000101207547 */ /* 0x000fea000b800000 */
[C---:B------:R-:W-:Y:S01]  /*0520*/  IADD3 R2, PT, PT, R4.reuse, -0x4, RZ ;  /* 0xfffffffc04027810 */ /* 0x040fe20007ffe0ff */
[----:B------:R-:W-:-:S03]  /*0530*/  VIADD R3, R4, 0xfffffffe ;  /* 0xfffffffe04037836 */ /* 0x000fc60000000000 */
[----:B------:R-:W-:Y:S01]  /*0540*/  ISETP.GT.U32.AND P0, PT, R2, 0x1d, PT ;  /* 0x0000001d0200780c */ /* 0x000fe20003f04070 */
[----:B------:R-:W-:Y:S01]  /*0550*/  VIADD R2, R17, 0x1 ;  /* 0x0000000111027836 */ /* 0x000fe20000000000 */
[----:B------:R0:W-:Y:S01]  /*0560*/  STS.U8 [R0+UR4], R3 ;  /* 0x0000000300007988 */ /* 0x0001e20008000004 */
[----:B------:R-:W-:-:S10]  /*0570*/  UIADD3 UR4, UPT, UPT, UR4, 0x1, URZ ;  /* 0x0000000104047890 */ /* 0x000fd4000fffe0ff */
[----:B------:R-:W-:-:S05]  /*0580*/  @!P0 IMAD.MOV R2, RZ, RZ, R17 ;  /* 0x000000ffff028224 */ /* 0x000fca00078e0211 */
[----:B0-----:R-:W-:-:S07]  /*0590*/  MOV R17, R2 ;  /* 0x0000000200117202 */ /* 0x001fce0000000f00 */
.L_x_2:
[----:B------:R-:W-:Y:S05]  /*05a0*/  BRA.U UP0, `(.L_x_3) ;  /* 0x0000000100207547 */ /* 0x000fea000b800000 */
[C---:B------:R-:W-:Y:S02]  /*05b0*/  VIADD R2, R4.reuse, 0xfffffffc ;  /* 0xfffffffc04027836 */ /* 0x040fe40000000000 */
[----:B------:R-:W-:-:S03]  /*05c0*/  VIADD R3, R4, 0xffffffff ;  /* 0xffffffff04037836 */ /* 0x000fc60000000000 */
[----:B------:R-:W-:Y:S02]  /*05d0*/  ISETP.GT.U32.AND P0, PT, R2, 0x1c, PT ;  /* 0x0000001c0200780c */ /* 0x000fe40003f04070 */
[----:B------:R-:W-:Y:S01]  /*05e0*/  IADD3 R2, PT, PT, R17, 0x1, RZ ;  /* 0x0000000111027810 */ /* 0x000fe20007ffe0ff */
[----:B------:R0:W-:Y:S01]  /*05f0*/  STS.U8 [R0+UR4], R3 ;  /* 0x0000000300007988 */ /* 0x0001e20008000004 */
[----:B------:R-:W-:-:S09]  /*0600*/  UIADD3 UR4, UPT, UPT, UR4, 0x1, URZ ;  /* 0x0000000104047890 */ /* 0x000fd2000fffe0ff */
[----:B------:R-:W-:-:S04]  /*0610*/  @!P0 IMAD.MOV R2, RZ, RZ, R17 ;  /* 0x000000ffff028224 */ /* 0x000fc800078e0211 */
[----:B0-----:R-:W-:-:S07]  /*0620*/  IMAD.MOV.U32 R17, RZ, RZ, R2 ;  /* 0x000000ffff117224 */ /* 0x001fce00078e0002 */
.L_x_3:
[----:B------:R-:W-:Y:S01]  /*0630*/  IADD3 R4, PT, PT, R4, 0x4, RZ ;  /* 0x0000000404047810 */ /* 0x000fe20007ffe0ff */
[----:B------:R-:W-:Y:S02]  /*0640*/  UIADD3 UR14, UPT, UPT, UR14, -0x4, URZ ;  /* 0xfffffffc0e0e7890 */ /* 0x000fe4000fffe0ff */
[----:B------:R-:W-:Y:S01]  /*0650*/  UIADD3 UR15, UPT, UPT, UR15, -0x4, URZ ;  /* 0xfffffffc0f0f7890 */ /* 0x000fe2000fffe0ff */
[----:B------:R-:W-:Y:S01]  /*0660*/  ISETP.NE.AND P0, PT, R4, 0x38, PT ;  /* 0x000000380400780c */ /* 0x000fe20003f05270 */
[----:B------:R-:W-:Y:S02]  /*0670*/  UIADD3 UR16, UPT, UPT, UR16, -0x4, URZ ;  /* 0xfffffffc10107890 */ /* 0x000fe4000fffe0ff */
[----:B------:R-:W-:Y:S02]  /*0680*/  UIADD3 UR17, UPT, UPT, UR17, -0x4, URZ ;  /* 0xfffffffc11117890 */ /* 0x000fe4000fffe0ff */
[----:B------:R-:W-:Y:S02]  /*0690*/  UIADD3 UR18, UPT, UPT, UR18, -0x4, URZ ;  /* 0xfffffffc12127890 */ /* 0x000fe4000fffe0ff */
[----:B------:R-:W-:-:S02]  /*06a0*/  UIADD3 UR19, UPT, UPT, UR19, -0x4, URZ ;  /* 0xfffffffc13137890 */ /* 0x000fc4000fffe0ff */
[----:B------:R-:W-:Y:S02]  /*06b0*/  UIADD3 UR12, UPT, UPT, UR12, -0x4, URZ ;  /* 0xfffffffc0c0c7890 */ /* 0x000fe4000fffe0ff */
[----:B------:R-:W-:Y:S02]  /*06c0*/  UIADD3 UR5, UPT, UPT, UR5, 0x4, URZ ;  /* 0x0000000405057890 */ /* 0x000fe4000fffe0ff */
[----:B------:R-:W-:Y:S02]  /*06d0*/  UIADD3 UR6, UPT, UPT, UR6, 0x4, URZ ;  /* 0x0000000406067890 */ /* 0x000fe4000fffe0ff */
[----:B------:R-:W-:Y:S02]  /*06e0*/  UIADD3 UR7, UPT, UPT, UR7, 0x4, URZ ;  /* 0x0000000407077890 */ /* 0x000fe4000fffe0ff */
[----:B------:R-:W-:Y:S02]  /*06f0*/  UIADD3 UR8, UPT, UPT, UR8, 0x4, URZ ;  /* 0x0000000408087890 */ /* 0x000fe4000fffe0ff */
[----:B------:R-:W-:-:S02]  /*0700*/  UIADD3 UR9, UPT, UPT, UR9, 0x4, URZ ;  /* 0x0000000409097890 */ /* 0x000fc4000fffe0ff */
[----:B------:R-:W-:Y:S02]  /*0710*/  UIADD3 UR10, UPT, UPT, UR10, 0x4, URZ ;  /* 0x000000040a0a7890 */ /* 0x000fe4000fffe0ff */
[----:B------:R-:W-:Y:S01]  /*0720*/  UIADD3 UR11, UPT, UPT, UR11, 0x4, URZ ;  /* 0x000000040b0b7890 */ /* 0x000fe2000fffe0ff */
[----:B------:R-:W-:Y:S11]  /*0730*/  @P0 BRA `(.L_x_4) ;  /* 0xfffffff800c00947 */ /* 0x000ff6000383ffff */
[----:B------:R-:W0:Y:S01]  /*0740*/  LDCU UR12, c[0x0][0x3ac] ;  /* 0x00007580ff0c77ac */ /* 0x000e220008000800 */
[----:B------:R-:W1:Y:S01]  /*0750*/  LDCU.64 UR10, c[0x0][0x358] ;  /* 0x00006b00ff0a77ac */ /* 0x000e620008000a00 */
[----:B0-----:R-:W-:-:S06]  /*0760*/  ULEA UR7, UR12, 0xfffffffe, 0x1 ;  /* 0xfffffffe0c077891 */ /* 0x001fcc000f8e08ff */
[----:B------:R-:W-:-:S04]  /*0770*/  VIMNMX R2, PT, PT, R17, UR7, PT ;  /* 0x0000000711027c48 */ /* 0x000fc8000bfe0100 */
[----:B------:R-:W-:-:S13]  /*0780*/  R2UR UR6, R2 ;  /* 0x00000000020672ca */ /* 0x000fda00000e0000 */
[----:B------:R-:W-:-:S05]  /*0790*/  IMAD.U32 R16, RZ, RZ, UR6 ;  /* 0x00000006ff107e24 */ /* 0x000fca000f8e00ff */
[----:B------:R-:W-:-:S13]  /*07a0*/  ISETP.GE.AND P0, PT, R16, 0x1, PT ;  /* 0x000000011000780c */ /* 0x000fda0003f06270 */
[----:B-1----:R-:W-:Y:S05]  /*07b0*/  @!P0 BRA `(.L_x_5) ;  /* 0x0000000400988947 */ /* 0x002fea0003800000 */
[C---:B------:R-:W-:Y:S01]  /*07c0*/  VIADD R6, R17.reuse, 0xffffffff ;  /* 0xffffffff11067836 */ /* 0x040fe20000000000 */
[----:B------:R-:W-:Y:S01]  /*07d0*/  IADD3 R3, PT, PT, R17, -UR6, RZ ;  /* 0x8000000611037c10 */ /* 0x000fe2000fffe0ff */
[----:B------:R-:W0:Y:S01]  /*07e0*/  LDCU UR5, c[0x0][0x370] ;  /* 0x00006e00ff0577ac */ /* 0x000e220008000800 */
[----:B------:R-:W-:Y:S01]  /*07f0*/  IMAD R2, R13, UR20, R14 ;  /* 0x000000140d027c24 */ /* 0x000fe2000f8e020e */
[----:B------:R-:W-:Y:S02]  /*0800*/  IADD3 R18, PT, PT, -R17, UR4, RZ ;  /* 0x0000000411127c10 */ /* 0x000fe4000fffe1ff */
[----:B------:R-:W-:Y:S01]  /*0810*/  VIMNMX R4, PT, PT, R3, R6, PT ;  /* 0x0000000603047248 */ /* 0x000fe20003fe0100 */
[----:B--2---:R-:W-:Y:S01]  /*0820*/  IMAD R3, R12, UR21, R15 ;  /* 0x000000150c037c24 */ /* 0x004fe2000f8e020f */
[----:B------:R-:W-:Y:S02]  /*0830*/  MOV R19, R17 ;  /* 0x0000001100137202 */ /* 0x000fe40000000f00 */
[----:B------:R-:W-:Y:S01]  /*0840*/  IADD3 R5, PT, PT, R17, -R4, RZ ;  /* 0x8000000411057210 */ /* 0x000fe20007ffe0ff */
[----:B------:R-:W-:Y:S01]  /*0850*/  IMAD.IADD R6, R6, 0x1, -R4 ;  /* 0x0000000106067824 */ /* 0x000fe200078e0a04 */
[----:B------:R-:W-:-:S02]  /*0860*/  I2FP.F32.S32 R18, R18 ;  /* 0x0000001200127245 */ /* 0x000fc40000201400 */
[----:B------:R-:W-:Y:S01]  /*0870*/  LOP3.LUT P0, R5, R5, 0x3, RZ, 0xc0, !PT ;  /* 0x0000000305057812 */ /* 0x000fe2000780c0ff */
[----:B0-----:R-:W-:-:S04]  /*0880*/  IMAD R22, R13, UR5, RZ ;  /* 0x000000050d167c24 */ /* 0x001fc8000f8e02ff */
[----:B------:R-:W-:-:S08]  /*0890*/  IMAD R22, R22, R3, R2 ;  /* 0x0000000316167224 */ /* 0x000fd000078e0202 */
[----:B------:R-:W-:Y:S05]  /*08a0*/  @!P0 BRA `(.L_x_6) ;  /* 0x0000000000708947 */ /* 0x000fea0003800000 */
[----:B------:R-:W0:Y:S01]  /*08b0*/  S2R R8, SR_CgaCtaId ;  /* 0x0000000000087919 */ /* 0x000e220000008800 */
[----:B------:R-:W1:Y:S01]  /*08c0*/  LDC.64 R2, c[0x0][0x388] ;  /* 0x0000e200ff027b82 */ /* 0x000e620000000a00 */
[----:B------:R-:W-:Y:S01]  /*08d0*/  IMAD R4, R14, 0x8, R15 ;  /* 0x000000080e047824 */ /* 0x000fe200078e020f */
[----:B------:R-:W-:Y:S01]  /*08e0*/  MOV R7, 0x400 ;  /* 0x0000040000077802 */ /* 0x000fe20000000f00 */
[----:B------:R-:W-:Y:S02]  /*08f0*/  IMAD.MOV.U32 R19, RZ, RZ, R17 ;  /* 0x000000ffff137224 */ /* 0x000fe400078e0011 */
[----:B------:R-:W-:Y:S01]  /*0900*/  IMAD R4, R4, 0x34, RZ ;  /* 0x0000003404047824 */ /* 0x000fe200078e02ff */
[----:B0-----:R-:W-:Y:S02]  /*0910*/  LEA R7, R8, R7, 0x18 ;  /* 0x0000000708077211 */ /* 0x001fe400078ec0ff */
[----:B------:R-:W-:Y:S02]  /*0920*/  IADD3 R8, PT, PT, -R5, RZ, RZ ;  /* 0x000000ff05087210 */ /* 0x000fe40007ffe1ff */
[----:B------:R-:W-:Y:S01]  /*0930*/  IADD3 R4, PT, PT, R4, UR4, R7 ;  /* 0x0000000404047c10 */ /* 0x000fe2000fffe007 */
[----:B------:R-:W-:-:S03]  /*0940*/  IMAD R7, R22, 0x19, -R17 ;  /* 0x0000001916077824 */ /* 0x000fc600078e0a11 */
[----:B------:R-:W-:-:S07]  /*0950*/  IADD3 R9, PT, PT, R4, -0x1, RZ ;  /* 0xffffffff04097810 */ /* 0x000fce0007ffe0ff */
.L_x_7:
[----:B------:R-:W-:-:S04]  /*0960*/  VIADD R5, R7, 0x34 ;  /* 0x0000003407057836 */ /* 0x000fc80000000000 */
[----:B-1----:R-:W-:-:S06]  /*0970*/  IMAD.WIDE.U32 R4, R5, 0x4, R2 ;  /* 0x0000000405047825 */ /* 0x002fcc00078e0002 */
[----:B--2---:R-:W2:Y:S01]  /*0980*/  LDG.E R5, desc[UR10][R4.64] ;  /* 0x0000000a04057981 */ /* 0x004ea2000c1e1900 */
[----:B------:R-:W-:Y:S01]  /*0990*/  I2FP.F32.S32 R20, R19 ;  /* 0x0000001300147245 */ /* 0x000fe20000201400 */
[----:B------:R-:W-:Y:S01]  /*09a0*/  VIADD R8, R8, 0x1 ;  /* 0x0000000108087836 */ /* 0x000fe20000000000 */
[----:B------:R-:W-:Y:S01]  /*09b0*/  IADD3 R19, PT, PT, R19, -0x1, RZ ;  /* 0xffffffff13137810 */ /* 0x000fe20007ffe0ff */
[----:B------:R-:W-:-:S03]  /*09c0*/  VIADD R7, R7, 0x1 ;  /* 0x0000000107077836 */ /* 0x000fc60000000000 */
[----:B------:R-:W-:Y:S01]  /*09d0*/  ISETP.NE.AND P0, PT, R8, RZ, PT ;  /* 0x000000ff0800720c */ /* 0x000fe20003f05270 */
[----:B--2---:R-:W-:-:S04]  /*09e0*/  FFMA R20, R5, R20, R18 ;  /* 0x0000001405147223 */ /* 0x004fc80000000012 */
[----:B------:R-:W0:Y:S02]  /*09f0*/  F2I.TRUNC.NTZ R21, R20 ;  /* 0x0000001400157305 */ /* 0x000e24000020f100 */
[----:B0-----:R-:W-:Y:S02]  /*0a00*/  IADD3 R24, PT, PT, R0, R21, RZ ;  /* 0x0000001500187210 */ /* 0x001fe40007ffe0ff */
[----:B------:R-:W-:Y:S04]  /*0a10*/  LDS.U8 R21, [R9] ;  /* 0x0000000009157984 */ /* 0x000fe80000000000 */
[----:B------:R-:W0:Y:S04]  /*0a20*/  LDS.U8 R26, [R24] ;  /* 0x00000000181a7984 */ /* 0x000e280000000000 */
[----:B0-----:R0:W-:Y:S04]  /*0a30*/  STS.U8 [R9], R26 ;  /* 0x0000001a09007388 */ /* 0x0011e80000000000 */
[----:B------:R2:W-:Y:S01]  /*0a40*/  STS.U8 [R24], R21 ;  /* 0x0000001518007388 */ /* 0x0005e20000000000 */
[----:B0-----:R-:W-:Y:S01]  /*0a50*/  IADD3 R9, PT, PT, R9, -0x1, RZ ;  /* 0xffffffff09097810 */ /* 0x001fe20007ffe0ff */
[----:B------:R-:W-:Y:S06]  /*0a60*/  @P0 BRA `(.L_x_7) ;  /* 0xfffffffc00bc0947 */ /* 0x000fec000383ffff */
.L_x_6:
[----:B------:R-:W-:-:S13]  /*0a70*/  ISETP.GE.U32.AND P0, PT, R6, 0x3, PT ;  /* 0x000000030600780c */ /* 0x000fda0003f06070 */
[----:B------:R-:W-:Y:S05]  /*0a80*/  @!P0 BRA `(.L_x_5) ;  /* 0x0000000000e48947 */ /* 0x000fea0003800000 */
[----:B------:R-:W0:Y:S01]  /*0a90*/  LDC.64 R2, c[0x0][0x388] ;  /* 0x0000e200ff027b82 */ /* 0x000e220000000a00 */
[----:B------:R-:W-:Y:S01]  /*0aa0*/  LOP3.LUT R20, RZ, R17, RZ, 0x33, !PT ;  /* 0x00000011ff147212 */ /* 0x000fe200078e33ff */
[----:B------:R-:W-:Y:S01]  /*0ab0*/  IMAD.MOV.U32 R5, RZ, RZ, 0x19 ;  /* 0x00000019ff057424 */ /* 0x000fe200078e00ff */
[----:B--2---:R-:W-:-:S03]  /*0ac0*/  IADD3 R24, PT, PT, R17, -UR6, RZ ;  /* 0x8000000611187c10 */ /* 0x004fc6000fffe0ff */
[----:B------:R-:W-:Y:S02]  /*0ad0*/  IMAD R22, R22, R5, 0x34 ;  /* 0x0000003416167424 */ /* 0x000fe400078e0205 */
[----:B------:R-:W-:-:S07]  /*0ae0*/  VIADD R20, R20, UR4 ;  /* 0x0000000414147c36 */ /* 0x000fce0008000000 */
.L_x_8:
[----:B------:R-:W-:-:S05]  /*0af0*/  IADD3 R5, PT, PT, R22, -R19, RZ ;  /* 0x8000001316057210 */ /* 0x000fca0007ffe0ff */
[----:B0-----:R-:W-:-:S05]  /*0b00*/  IMAD.WIDE.U32 R4, R5, 0x4, R2 ;  /* 0x0000000405047825 */ /* 0x001fca00078e0002 */
[----:B------:R0:W2:Y:S01]  /*0b10*/  LDG.E R25, desc[UR10][R4.64] ;  /* 0x0000000a04197981 */ /* 0x0000a2000c1e1900 */
[----:B------:R-:W-:-:S05]  /*0b20*/  VIADD R21, R19, 0xffffffff ;  /* 0xffffffff13157836 */ /* 0x000fca0000000000 */
[----:B---3--:R-:W-:-:S05]  /*0b30*/  IADD3 R7, PT, PT, R22, -R21, RZ ;  /* 0x8000001516077210 */ /* 0x008fca0007ffe0ff */
[----:B------:R-:W-:-:S06]  /*0b40*/  IMAD.WIDE.U32 R6, R7, 0x4, R2 ;  /* 0x0000000407067825 */ /* 0x000fcc00078e0002 */
[----:B------:R1:W3:Y:S01]  /*0b50*/  LDG.E R7, desc[UR10][R6.64] ;  /* 0x0000000a06077981 */ /* 0x0002e2000c1e1900 */
[----:B------:R-:W-:-:S05]  /*0b60*/  VIADD R23, R19, 0xfffffffe ;  /* 0xfffffffe13177836 */ /* 0x000fca0000000000 */
[----:B------:R-:W-:-:S05]  /*0b70*/  IADD3 R9, PT, PT, R22, -R23, RZ ;  /* 0x8000001716097210 */ /* 0x000fca0007ffe0ff */
[----:B------:R-:W-:-:S06]  /*0b80*/  IMAD.WIDE.U32 R8, R9, 0x4, R2 ;  /* 0x0000000409087825 */ /* 0x000fcc00078e0002 */
[----:B------:R3:W4:Y:S01]  /*0b90*/  LDG.E R9, desc[UR10][R8.64] ;  /* 0x0000000a08097981 */ /* 0x000722000c1e1900 */
[----:B------:R-:W-:-:S05]  /*0ba0*/  VIADD R27, R19, 0xfffffffd ;  /* 0xfffffffd131b7836 */ /* 0x000fca0000000000 */
[----:B------:R-:W-:-:S05]  /*0bb0*/  IADD3 R29, PT, PT, R22, -R27, RZ ;  /* 0x8000001b161d7210 */ /* 0x000fca0007ffe0ff */
[----:B0-----:R-:W-:-:S06]  /*0bc0*/  IMAD.WIDE.U32 R4, R29, 0x4, R2 ;  /* 0x000000041d047825 */ /* 0x001fcc00078e0002 */
[----:B------:R0:W5:Y:S01]  /*0bd0*/  LDG.E R5, desc[UR10][R4.64] ;  /* 0x0000000a04057981 */ /* 0x000162000c1e1900 */
[----:B------:R-:W-:Y:S02]  /*0be0*/  I2FP.F32.S32 R26, R19 ;  /* 0x00000013001a7245 */ /* 0x000fe40000201400 */
[----:B------:R-:W-:Y:S02]  /*0bf0*/  I2FP.F32.S32 R21, R21 ;  /* 0x0000001500157245 */ /* 0x000fe40000201400 */
[----:B-1----:R-:W-:Y:S01]  /*0c00*/  IADD3 R6, PT, PT, R0, R20, R19 ;  /* 0x0000001400067210 */ /* 0x002fe20007ffe013 */
[----:B------:R-:W-:Y:S01]  /*0c10*/  VIADD R19, R19, 0xfffffffc ;  /* 0xfffffffc13137836 */ /* 0x000fe20000000000 */
[----:B------:R-:W-:Y:S02]  /*0c20*/  I2FP.F32.S32 R23, R23 ;  /* 0x0000001700177245 */ /* 0x000fe40000201400 */
[----:B------:R-:W-:Y:S02]  /*0c30*/  I2FP.F32.S32 R27, R27 ;  /* 0x0000001b001b7245 */ /* 0x000fe40000201400 */
[----:B------:R-:W-:Y:S01]  /*0c40*/  ISETP.GT.AND P0, PT, R19, R24, PT ;  /* 0x000000181300720c */ /* 0x000fe20003f04270 */
[----:B--2---:R-:W-:-:S06]  /*0c50*/  FFMA R25, R25, R26, R18 ;  /* 0x0000001a19197223 */ /* 0x004fcc0000000012 */
[----:B------:R-:W1:Y:S01]  /*0c60*/  F2I.TRUNC.NTZ R25, R25 ;  /* 0x0000001900197305 */ /* 0x000e62000020f100 */
[----:B---3--:R-:W-:Y:S02]  /*0c70*/  FFMA R8, R7, R21, R18 ;  /* 0x0000001507087223 */ /* 0x008fe40000000012 */
[----:B------:R-:W-:Y:S01]  /*0c80*/  LDS.U8 R7, [R6] ;  /* 0x0000000006077984 */ /* 0x000fe20000000000 */
[----:B-1----:R-:W-:-:S04]  /*0c90*/  IMAD.IADD R26, R0, 0x1, R25 ;  /* 0x00000001001a7824 */ /* 0x002fc800078e0219 */
[----:B------:R-:W0:Y:S01]  /*0ca0*/  F2I.TRUNC.NTZ R29, R8 ;  /* 0x00000008001d7305 */ /* 0x000e22000020f100 */
[----:B------:R-:W1:Y:S01]  /*0cb0*/  LDS.U8 R21, [R26] ;  /* 0x000000001a157984 */ /* 0x000e620000000000 */
[----:B----4-:R-:W-:Y:S01]  /*0cc0*/  FFMA R9, R9, R23, R18 ;  /* 0x0000001709097223 */ /* 0x010fe20000000012 */
[----:B0-----:R-:W-:-:S05]  /*0cd0*/  IADD3 R4, PT, PT, R0, R29, RZ ;  /* 0x0000001d00047210 */ /* 0x001fca0007ffe0ff */
[----:B------:R-:W0:Y:S01]  /*0ce0*/  F2I.TRUNC.NTZ R9, R9 ;  /* 0x0000000900097305 */ /* 0x000e22000020f100 */
[----:B-----5:R-:W-:Y:S01]  /*0cf0*/  FFMA R5, R5, R27, R18 ;  /* 0x0000001b05057223 */ /* 0x020fe20000000012 */
[----:B0-----:R-:W-:-:S06]  /*0d00*/  IMAD.IADD R23, R0, 0x1, R9 ;  /* 0x0000000100177824 */ /* 0x001fcc00078e0209 */
[----:B------:R-:W0:Y:S01]  /*0d10*/  F2I.TRUNC.NTZ R5, R5 ;  /* 0x0000000500057305 */ /* 0x000e22000020f100 */
[----:B-1----:R-:W-:Y:S04]  /*0d20*/  STS.U8 [R6], R21 ;  /* 0x0000001506007388 */ /* 0x002fe80000000000 */
[----:B------:R0:W-:Y:S04]  /*0d30*/  STS.U8 [R26], R7 ;  /* 0x000000071a007388 */ /* 0x0001e80000000000 */
[----:B------:R-:W1:Y:S04]  /*0d40*/  LDS.U8 R29, [R4] ;  /* 0x00000000041d7984 */ /* 0x000e680000000000 */
[----:B------:R-:W2:Y:S01]  /*0d50*/  LDS.U8 R25, [R6+-0x1] ;  /* 0xffffff0006197984 */ /* 0x000ea20000000000 */
[----:B0-----:R-:W-:-:S03]  /*0d60*/  IADD3 R26, PT, PT, R0, R5, RZ ;  /* 0x00000005001a7210 */ /* 0x001fc60007ffe0ff */
[----:B-1----:R-:W-:Y:S04]  /*0d70*/  STS.U8 [R6+-0x1], R29 ;  /* 0xffffff1d06007388 */ /* 0x002fe80000000000 */
[----:B--2---:R-:W-:Y:S04]  /*0d80*/  STS.U8 [R4], R25 ;  /* 0x0000001904007388 */ /* 0x004fe80000000000 */
[----:B------:R-:W0:Y:S04]  /*0d90*/  LDS.U8 R28, [R23] ;  /* 0x00000000171c7984 */ /* 0x000e280000000000 */
[----:B------:R-:W1:Y:S04]  /*0da0*/  LDS.U8 R8, [R6+-0x2] ;  /* 0xfffffe0006087984 */ /* 0x000e680000000000 */
[----:B0-----:R-:W-:Y:S04]  /*0db0*/  STS.U8 [R6+-0x2], R28 ;  /* 0xfffffe1c06007388 */ /* 0x001fe80000000000 */
[----:B-1----:R-:W-:Y:S04]  /*0dc0*/  STS.U8 [R23], R8 ;  /* 0x0000000817007388 */ /* 0x002fe80000000000 */
[----:B------:R-:W0:Y:S04]  /*0dd0*/  LDS.U8 R9, [R26] ;  /* 0x000000001a097984 */ /* 0x000e280000000000 */
[----:B------:R-:W1:Y:S04]  /*0de0*/  LDS.U8 R7, [R6+-0x3] ;  /* 0xfffffd0006077984 */ /* 0x000e680000000000 */
[----:B0-----:R3:W-:Y:S04]  /*0df0*/  STS.U8 [R6+-0x3], R9 ;  /* 0xfffffd0906007388 */ /* 0x0017e80000000000 */
[----:B-1----:R3:W-:Y:S01]  /*0e00*/  STS.U8 [R26], R7 ;  /* 0x000000071a007388 */ /* 0x0027e20000000000 */
[----:B------:R-:W-:Y:S05]  /*0e10*/  @P0 BRA `(.L_x_8) ;  /* 0xfffffffc00340947 */ /* 0x000fea000383ffff */
.L_x_5:
[----:B------:R-:W-:Y:S01]  /*0e20*/  UIADD3 UR8, UPT, UPT, UR4, -0x2d, URZ ;  /* 0xffffffd304087890 */ /* 0x000fe2000fffe0ff */
[----:B------:R-:W-:Y:S01]  /*0e30*/  MOV R2, UR7 ;  /* 0x0000000700027c02 */ /* 0x000fe20008000f00 */
[----:B------:R-:W-:Y:S01]  /*0e40*/  ULOP3.LUT UR5, URZ, UR6, URZ, 0x33, !UPT ;  /* 0x00000006ff057292 */ /* 0x000fe2000f8e33ff */
[----:B------:R-:W-:-:S03]  /*0e50*/  ISETP.LT.AND P0, PT, R17, UR7, PT ;  /* 0x0000000711007c0c */ /* 0x000fc6000bf01270 */
[----:B------:R-:W-:Y:S01]  /*0e60*/  IADD3 R2, PT, PT, -R17, UR8, R2 ;  /* 0x0000000811027c10 */ /* 0x000fe2000fffe102 */
[----:B------:R-:W-:-:S03]  /*0e70*/  UIADD3 UR5, UPT, UPT, UR4, UR5, URZ ;  /* 0x0000000504057290 */ /* 0x000fc6000fffe0ff */
[----:B------:R-:W-:-:S04]  /*0e80*/  SEL R3, R2, UR8, P0 ;  /* 0x0000000802037c07 */ /* 0x000fc80008000000 */
[----:B------:R-:W-:-:S04]  /*0e90*/  IADD3 R18, PT, PT, -R16, UR4, -R3 ;  /* 0x0000000410127c10 */ /* 0x000fc8000fffe903 */
[----:B------:R-:W-:-:S13]  /*0ea0*/  ISETP.LE.AND P0, PT, R18, UR5, PT ;  /* 0x0000000512007c0c */ /* 0x000fda000bf03270 */
[----:B------:R-:W-:Y:S05]  /*0eb0*/  @!P0 BRA `(.L_x_9) ;  /* 0x0000000400688947 */ /* 0x000fea0003800000 */
[----:B------:R-:W0:Y:S01]  /*0ec0*/  LDCU UR8, c[0x0][0x370] ;  /* 0x00006e00ff0877ac */ /* 0x000e220008000800 */
[----:B------:R-:W-:Y:S01]  /*0ed0*/  LOP3.LUT P0, R4, R3, 0x3, RZ, 0xc0, !PT ;  /* 0x0000000303047812 */ /* 0x000fe2000780c0ff */
[----:B--23--:R-:W-:Y:S01]  /*0ee0*/  IMAD R6, R12, UR21, R15 ;  /* 0x000000150c067c24 */ /* 0x00cfe2000f8e020f */
[----:B------:R-:W-:Y:S01]  /*0ef0*/  VIMNMX R2, PT, PT, R17, UR7, !PT ;  /* 0x0000000711027c48 */ /* 0x000fe2000ffe0100 */
[----:B------:R-:W-:-:S03]  /*0f00*/  IMAD R3, R13, UR20, R14 ;  /* 0x000000140d037c24 */ /* 0x000fc6000f8e020e */
[----:B------:R-:W-:-:S05]  /*0f10*/  IADD3 R2, PT, PT, -R17, UR4, R2 ;  /* 0x0000000411027c10 */ /* 0x000fca000fffe102 */
[----:B------:R-:W-:Y:S02]  /*0f20*/  VIADD R20, R2, 0xffffffd2 ;  /* 0xffffffd202147836 */ /* 0x000fe40000000000 */
[----:B0-----:R-:W-:-:S04]  /*0f30*/  IMAD R5, R13, UR8, RZ ;  /* 0x000000080d057c24 */ /* 0x001fc8000f8e02ff */
[----:B------:R-:W-:Y:S01]  /*0f40*/  IMAD R5, R6, R5, R3 ;  /* 0x0000000506057224 */ /* 0x000fe200078e0203 */
[----:B------:R-:W-:Y:S06]  /*0f50*/  @!P0 BRA `(.L_x_10) ;  /* 0x0000000000608947 */ /* 0x000fec0003800000 */
[----:B------:R-:W0:Y:S01]  /*0f60*/  LDC.64 R2, c[0x0][0x388] ;  /* 0x0000e200ff027b82 */ /* 0x000e220000000a00 */
[----:B------:R-:W-:Y:S01]  /*0f70*/  IMAD R16, R5, 0x19, R16 ;  /* 0x0000001905107824 */ /* 0x000fe200078e0210 */
[----:B------:R-:W-:Y:S01]  /*0f80*/  IADD3 R4, PT, PT, -R4, RZ, RZ ;  /* 0x000000ff04047210 */ /* 0x000fe20007ffe1ff */
[----:B------:R-:W-:Y:S02]  /*0f90*/  UIADD3 UR5, UPT, UPT, UR4, -UR6, URZ ;  /* 0x8000000604057290 */ /* 0x000fe4000fffe0ff */
[----:B------:R-:W-:-:S10]  /*0fa0*/  VIADD R16, R16, -UR4 ;  /* 0x8000000410107c36 */ /* 0x000fd40008000000 */
.L_x_11:
[----:B------:R-:W-:Y:S01]  /*0fb0*/  IADD3 R7, PT, PT, R16, 0x34, RZ ;  /* 0x0000003410077810 */ /* 0x000fe20007ffe0ff */
[----:B-1----:R-:W-:Y:S04]  /*0fc0*/  LDS.U8 R8, [R0+UR5+-0x1] ;  /* 0xffffff0500087984 */ /* 0x002fe80008000000 */
[----:B0-----:R-:W-:-:S06]  /*0fd0*/  IMAD.WIDE.U32 R6, R7, 0x4, R2 ;  /* 0x0000000407067825 */ /* 0x001fcc00078e0002 */
[----:B------:R-:W2:Y:S01]  /*0fe0*/  LDG.E R6, desc[UR10][R6.64] ;  /* 0x0000000a06067981 */ /* 0x000ea2000c1e1900 */
[----:B------:R-:W-:Y:S01]  /*0ff0*/  I2FP.F32.S32 R9, UR5 ;  /* 0x0000000500097c45 */ /* 0x000fe20008201400 */
[----:B------:R-:W-:Y:S01]  /*1000*/  UIADD3 UR6, UPT, UPT, UR5, -0x1, URZ ;  /* 0xffffffff05067890 */ /* 0x000fe2000fffe0ff */
[----:B------:R-:W-:Y:S01]  /*1010*/  IADD3 R4, PT, PT, R4, 0x1, RZ ;  /* 0x0000000104047810 */ /* 0x000fe20007ffe0ff */
[----:B------:R-:W-:Y:S01]  /*1020*/  UMOV UR7, UR5 ;  /* 0x0000000500077c82 */ /* 0x000fe20008000000 */
[----:B------:R-:W-:Y:S02]  /*1030*/  VIADD R16, R16, 0x1 ;  /* 0x0000000110107836 */ /* 0x000fe40000000000 */
[----:B------:R-:W-:Y:S01]  /*1040*/  ISETP.NE.AND P0, PT, R4, RZ, PT ;  /* 0x000000ff0400720c */ /* 0x000fe20003f05270 */
[----:B--2---:R-:W-:-:S06]  /*1050*/  FMUL R9, R6, R9 ;  /* 0x0000000906097220 */ /* 0x004fcc0000400000 */
[----:B------:R-:W0:Y:S02]  /*1060*/  F2I.TRUNC.NTZ R9, R9 ;  /* 0x0000000900097305 */ /* 0x000e24000020f100 */
[----:B0-----:R-:W-:-:S05]  /*1070*/  IMAD.IADD R17, R0, 0x1, R9 ;  /* 0x0000000100117824 */ /* 0x001fca00078e0209 */
[----:B------:R-:W0:Y:S04]  /*1080*/  LDS.U8 R19, [R17] ;  /* 0x0000000011137984 */ /* 0x000e280000000000 */
[----:B0-----:R1:W-:Y:S01]  /*1090*/  STS.U8 [R0+UR5+-0x1], R19 ;  /* 0xffffff1300007988 */ /* 0x0013e20008000005 */
[----:B------:R-:W-:-:S03]  /*10a0*/  UMOV UR5, UR6 ;  /* 0x0000000600057c82 */ /* 0x000fc60008000000 */
[----:B------:R1:W-:Y:S01]  /*10b0*/  STS.U8 [R17], R8 ;  /* 0x0000000811007388 */ /* 0x0003e20000000000 */
[----:B------:R-:W-:Y:S05]  /*10c0*/  @P0 BRA `(.L_x_11) ;  /* 0xfffffffc00b80947 */ /* 0x000fea000383ffff */
[----:B------:R-:W-:-:S12]  /*10d0*/  UIADD3 UR5, UPT, UPT, UR7, -0x2, URZ ;  /* 0xfffffffe07057890 */ /* 0x000fd8000fffe0ff */
.L_x_10:
[----:B------:R-:W-:-:S13]  /*10e0*/  ISETP.GE.U32.AND P0, PT, R20, 0x3, PT ;  /* 0x000000031400780c */ /* 0x000fda0003f06070 */
[----:B------:R-:W-:Y:S05]  /*10f0*/  @!P0 BRA `(.L_x_9) ;  /* 0x0000000000d88947 */ /* 0x000fea0003800000 */
[----:B------:R-:W0:Y:S01]  /*1100*/  LDC.64 R2, c[0x0][0x388] ;  /* 0x0000e200ff027b82 */ /* 0x000e220000000a00 */
[----:B------:R-:W-:-:S05]  /*1110*/  HFMA2 R4, -RZ, RZ, 0, 1.490116119384765625e-06 ;  /* 0x00000019ff047431 */ /* 0x000fca00000001ff */
[----:B------:R-:W-:-:S07]  /*1120*/  IMAD R4, R5, R4, 0x33 ;  /* 0x0000003305047424 */ /* 0x000fce00078e0204 */
.L_x_12:
[----:B------:R-:W-:-:S04]  /*1130*/  VIADD R7, R4, -UR5 ;  /* 0x8000000504077c36 */ /* 0x000fc80008000000 */
[----:B0-----:R-:W-:-:S05]  /*1140*/  IMAD.WIDE.U32 R6, R7, 0x4, R2 ;  /* 0x0000000407067825 */ /* 0x001fca00078e0002 */
[----:B-1----:R-:W2:Y:S01]  /*1150*/  LDG.E R19, desc[UR10][R6.64] ;  /* 0x0000000a06137981 */ /* 0x002ea2000c1e1900 */
[----:B------:R-:W-:-:S06]  /*1160*/  UIADD3 UR7, UPT, UPT, UR5, -0x1, URZ ;  /* 0xffffffff05077890 */ /* 0x000fcc000fffe0ff */
[----:B----4-:R-:W-:-:S05]  /*1170*/  IADD3 R9, PT, PT, R4, -UR7, RZ ;  /* 0x8000000704097c10 */ /* 0x010fca000fffe0ff */
[----:B------:R-:W-:-:S05]  /*1180*/  IMAD.WIDE.U32 R8, R9, 0x4, R2 ;  /* 0x0000000409087825 */ /* 0x000fca00078e0002 */
[----:B------:R0:W3:Y:S01]  /*1190*/  LDG.E R22, desc[UR10][R8.64] ;  /* 0x0000000a08167981 */ /* 0x0000e2000c1e1900 */
[----:B------:R-:W-:-:S06]  /*11a0*/  UIADD3 UR8, UPT, UPT, UR5, -0x2, URZ ;  /* 0xfffffffe05087890 */ /* 0x000fcc000fffe0ff */
[C---:B------:R-:W-:Y:S01]  /*11b0*/  VIADD R17, R4.reuse, -UR8 ;  /* 0x8000000804117c36 */ /* 0x040fe20008000000 */
[----:B------:R-:W-:Y:S02]  /*11c0*/  UIADD3 UR9, UPT, UPT, UR5, -0x3, URZ ;  /* 0xfffffffd05097890 */ /* 0x000fe4000fffe0ff */
[----:B------:R-:W-:Y:S01]  /*11d0*/  UIADD3 UR6, UPT, UPT, UR5, 0x1, URZ ;  /* 0x0000000105067890 */ /* 0x000fe2000fffe0ff */
[----:B------:R-:W-:Y:S01]  /*11e0*/  IMAD.WIDE.U32 R16, R17, 0x4, R2 ;  /* 0x0000000411107825 */ /* 0x000fe200078e0002 */
[----:B0-----:R-:W-:Y:S04]  /*11f0*/  LDS.U8 R8, [R0+UR5] ;  /* 0x0000000500087984 */ /* 0x001fe80008000000 */
[----:B------:R0:W4:Y:S01]  /*1200*/  LDG.E R5, desc[UR10][R16.64] ;  /* 0x0000000a10057981 */ /* 0x000122000c1e1900 */
[----:B------:R-:W-:-:S05]  /*1210*/  IADD3 R21, PT, PT, R4, -UR9, RZ ;  /* 0x8000000904157c10 */ /* 0x000fca000fffe0ff */
[----:B------:R-:W-:-:S06]  /*1220*/  IMAD.WIDE.U32 R6, R21, 0x4, R2 ;  /* 0x0000000415067825 */ /* 0x000fcc00078e0002 */
[----:B------:R1:W5:Y:S01]  /*1230*/  LDG.E R6, desc[UR10][R6.64] ;  /* 0x0000000a06067981 */ /* 0x000362000c1e1900 */
[----:B------:R-:W-:Y:S02]  /*1240*/  I2FP.F32.S32 R20, UR6 ;  /* 0x0000000600147c45 */ /* 0x000fe40008201400 */
[----:B0-----:R-:W-:Y:S02]  /*1250*/  I2FP.F32.S32 R17, UR5 ;  /* 0x0000000500117c45 */ /* 0x001fe40008201400 */
[----:B------:R-:W-:Y:S01]  /*1260*/  ISETP.LT.AND P0, PT, R18, UR9, PT ;  /* 0x0000000912007c0c */ /* 0x000fe2000bf01270 */
[----:B--2---:R-:W-:Y:S01]  /*1270*/  FMUL R19, R19, R20 ;  /* 0x0000001413137220 */ /* 0x004fe20000400000 */
[----:B------:R-:W-:-:S05]  /*1280*/  I2FP.F32.S32 R20, UR7 ;  /* 0x0000000700147c45 */ /* 0x000fca0008201400 */
[----:B------:R-:W0:Y:S01]  /*1290*/  F2I.TRUNC.NTZ R19, R19 ;  /* 0x0000001300137305 */ /* 0x000e22000020f100 */
[----:B---3--:R-:W-:Y:S01]  /*12a0*/  FMUL R17, R22, R17 ;  /* 0x0000001116117220 */ /* 0x008fe20000400000 */
[----:B0-----:R-:W-:-:S06]  /*12b0*/  IMAD.IADD R9, R0, 0x1, R19 ;  /* 0x0000000100097824 */ /* 0x001fcc00078e0213 */
[----:B------:R-:W0:Y:S01]  /*12c0*/  F2I.TRUNC.NTZ R17, R17 ;  /* 0x0000001100117305 */ /* 0x000e22000020f100 */
[----:B------:R-:W2:Y:S01]  /*12d0*/  LDS.U8 R21, [R9] ;  /* 0x0000000009157984 */ /* 0x000ea20000000000 */
[----:B----4-:R-:W-:Y:S01]  /*12e0*/  FMUL R5, R5, R20 ;  /* 0x0000001405057220 */ /* 0x010fe20000400000 */
[----:B0-----:R-:W-:-:S05]  /*12f0*/  IADD3 R16, PT, PT, R0, R17, RZ ;  /* 0x0000001100107210 */ /* 0x001fca0007ffe0ff */
[----:B------:R-:W0:Y:S02]  /*1300*/  F2I.TRUNC.NTZ R5, R5 ;  /* 0x0000000500057305 */ /* 0x000e24000020f100 */
[----:B0-----:R-:W-:Y:S01]  /*1310*/  IMAD.IADD R20, R0, 0x1, R5 ;  /* 0x0000000100147824 */ /* 0x001fe200078e0205 */
[----:B--2---:R-:W-:Y:S04]  /*1320*/  STS.U8 [R0+UR5], R21 ;  /* 0x0000001500007988 */ /* 0x004fe80008000005 */
[----:B------:R0:W-:Y:S04]  /*1330*/  STS.U8 [R9], R8 ;  /* 0x0000000809007388 */ /* 0x0001e80000000000 */
[----:B------:R-:W2:Y:S04]  /*1340*/  LDS.U8 R23, [R16] ;  /* 0x0000000010177984 */ /* 0x000ea80000000000 */
[----:B-1----:R-:W1:Y:S01]  /*1350*/  LDS.U8 R7, [R0+UR5+-0x1] ;  /* 0xffffff0500077984 */ /* 0x002e620008000000 */
[----:B0-----:R-:W-:-:S05]  /*1360*/  I2FP.F32.S32 R9, UR8 ;  /* 0x0000000800097c45 */ /* 0x001fca0008201400 */
[----:B-----5:R-:W-:-:S04]  /*1370*/  FMUL R6, R6, R9 ;  /* 0x0000000906067220 */ /* 0x020fc80000400000 */
[----:B------:R-:W0:Y:S02]  /*1380*/  F2I.TRUNC.NTZ R9, R6 ;  /* 0x0000000600097305 */ /* 0x000e24000020f100 */
[----:B0-----:R-:W-:Y:S01]  /*1390*/  IADD3 R8, PT, PT, R0, R9, RZ ;  /* 0x0000000900087210 */ /* 0x001fe20007ffe0ff */
[----:B--2---:R-:W-:Y:S04]  /*13a0*/  STS.U8 [R0+UR5+-0x1], R23 ;  /* 0xffffff1700007988 */ /* 0x004fe80008000005 */
[----:B-1----:R-:W-:Y:S04]  /*13b0*/  STS.U8 [R16], R7 ;  /* 0x0000000710007388 */ /* 0x002fe80000000000 */
[----:B------:R-:W0:Y:S04]  /*13c0*/  LDS.U8 R19, [R20] ;  /* 0x0000000014137984 */ /* 0x000e280000000000 */
[----:B------:R-:W1:Y:S04]  /*13d0*/  LDS.U8 R17, [R0+UR5+-0x2] ;  /* 0xfffffe0500117984 */ /* 0x000e680008000000 */
[----:B0-----:R-:W-:Y:S04]  /*13e0*/  STS.U8 [R0+UR5+-0x2], R19 ;  /* 0xfffffe1300007988 */ /* 0x001fe80008000005 */
[----:B-1----:R-:W-:Y:S04]  /*13f0*/  STS.U8 [R20], R17 ;  /* 0x0000001114007388 */ /* 0x002fe80000000000 */
[----:B------:R-:W0:Y:S04]  /*1400*/  LDS.U8 R9, [R8] ;  /* 0x0000000008097984 */ /* 0x000e280000000000 */
[----:B------:R-:W1:Y:S04]  /*1410*/  LDS.U8 R5, [R0+UR5+-0x3] ;  /* 0xfffffd0500057984 */ /* 0x000e680008000000 */
[----:B0-----:R4:W-:Y:S01]  /*1420*/  STS.U8 [R0+UR5+-0x3], R9 ;  /* 0xfffffd0900007988 */ /* 0x0019e20008000005 */
[----:B------:R-:W-:-:S03]  /*1430*/  UIADD3 UR5, UPT, UPT, UR5, -0x4, URZ ;  /* 0xfffffffc05057890 */ /* 0x000fc6000fffe0ff */
[----:B-1----:R4:W-:Y:S01]  /*1440*/  STS.U8 [R8], R5 ;  /* 0x0000000508007388 */ /* 0x0029e20000000000 */
[----:B------:R-:W-:Y:S08]  /*1450*/  @P0 BRA `(.L_x_12) ;  /* 0xfffffffc00340947 */ /* 0x000ff0000383ffff */
.L_x_9:
[----:B------:R-:W0:Y:S01]  /*1460*/  LDC.64 R2, c[0x0][0x380] ;  /* 0x0000e000ff027b82 */ /* 0x000e220000000a00 */
[----:B------:R-:W5:Y:S07]  /*1470*/  LDCU UR5, c[0x0][0x3a4] ;  /* 0x00007480ff0577ac */ /* 0x000f6e0008000800 */
[----:B---3--:R-:W0:Y:S08]  /*1480*/  LDC.64 R6, c[0x0][0x398] ;  /* 0x0000e600ff067b82 */ /* 0x008e300000000a00 */
[----:B----4-:R-:W3:Y:S08]  /*1490*/  LDC R9, c[0x0][0x3a0] ;  /* 0x0000e800ff097b82 */ /* 0x010ef00000000800 */
[----:B-1----:R-:W1:Y:S01]  /*14a0*/  LDC.64 R16, c[0x0][0x390] ;  /* 0x0000e400ff107b82 */ /* 0x002e620000000a00 */
[----:B0-----:R-:W-:-:S07]  /*14b0*/  IMAD.WIDE R4, R6, 0x4, R2 ;  /* 0x0000000406047825 */ /* 0x001fce00078e0202 */
[----:B------:R-:W-:Y:S06]  /*14c0*/  BAR.SYNC.DEFER_BLOCKING 0x0 ;  /* 0x0000000000007b1d */ /* 0x000fec0000010000 */
[----:B------:R-:W4:Y:S02]  /*14d0*/  LDG.E R4, desc[UR10][R4.64+0xd4] ;  /* 0x0000d40a04047981 */ /* 0x000f24000c1e1900 */
[----:B----4-:R-:W-:-:S04]  /*14e0*/  IMAD.IADD R7, R4, 0x1, R7 ;  /* 0x0000000104077824 */ /* 0x010fc800078e0207 */
[----:B------:R-:W-:-:S06]  /*14f0*/  IMAD.WIDE R6, R7, 0x4, R2 ;  /* 0x0000000407067825 */ /* 0x000fcc00078e0202 */
[----:B------:R-:W3:Y:S01]  /*1500*/  LDG.E R6, desc[UR10][R6.64] ;  /* 0x0000000a06067981 */ /* 0x000ee2000c1e1900 */
[----:B-----5:R-:W-:-:S06]  /*1510*/  UISETP.NE.AND UP0, UPT, UR5, URZ, UPT ;  /* 0x000000ff0500728c */ /* 0x020fcc000bf05270 */
[----:B------:R-:W-:-:S05]  /*1520*/  PLOP3.LUT P0, PT, PT, PT, UP0, 0x80, 0x8 ;  /* 0x000000000008781c */ /* 0x000fca0003f0f008 */
[----:B------:R-:W-:-:S04]  /*1530*/  @!UP0 UIADD3 UR5, UPT, UPT, -UR12, URZ, URZ ;  /* 0x000000ff0c058290 */ /* 0x000fc8000fffe1ff */
[----:B------:R-:W-:-:S09]  /*1540*/  @!UP0 ULEA UR5, UR5, UR4, 0x1 ;  /* 0x0000000405058291 */ /* 0x000fd2000f8e08ff */
[----:B------:R-:W0:Y:S02]  /*1550*/  @!P0 LDS.S8 R4, [R0+UR5+0x1] ;  /* 0x0000010500048984 */ /* 0x000e240008000200 */
[----:B------:R-:W4:Y:S01]  /*1560*/  LDCU UR5, c[0x0][0x3a8] ;  /* 0x00007500ff0577ac */ /* 0x000f220008000800 */
[----:B---3--:R-:W-:-:S05]  /*1570*/  IADD3 R9, PT, PT, R6, R9, RZ ;  /* 0x0000000906097210 */ /* 0x008fca0007ffe0ff */
[----:B------:R-:W-:-:S06]  /*1580*/  IMAD.WIDE R8, R9, 0x4, R2 ;  /* 0x0000000409087825 */ /* 0x000fcc00078e0202 */
[----:B------:R-:W3:Y:S01]  /*1590*/  LDG.E R8, desc[UR10][R8.64] ;  /* 0x0000000a08087981 */ /* 0x000ee2000c1e1900 */
[----:B0-----:R-:W-:Y:S01]  /*15a0*/  @!P0 VIADD R11, R4, 0x1 ;  /* 0x00000001040b8836 */ /* 0x001fe20000000000 */
[----:B----4-:R-:W-:Y:S01]  /*15b0*/  ISETP.NE.AND P0, PT, RZ, UR5, PT ;  /* 0x00000005ff007c0c */ /* 0x010fe2000bf05270 */
[----:B------:R-:W-:Y:S01]  /*15c0*/  UMOV UR5, URZ ;  /* 0x000000ff00057c82 */ /* 0x000fe20008000000 */
[----:B------:R-:W-:-:S11]  /*15d0*/  @!UP0 UMOV UR5, 0xffffffff ;  /* 0xffffffff00058882 */ /* 0x000fd60000000000 */
[----:B------:R-:W-:-:S05]  /*15e0*/  @!P0 IMAD R6, RZ, RZ, -UR12 ;  /* 0x8000000cff068e24 */ /* 0x000fca000f8e02ff */
[----:B------:R-:W-:Y:S02]  /*15f0*/  @!P0 LEA R7, R6, UR4, 0x1 ;  /* 0x0000000406078c11 */ /* 0x000fe4000f8e08ff */
[----:B---3--:R-:W-:-:S05]  /*1600*/  IADD3 R5, PT, PT, R8, R11, RZ ;  /* 0x0000000b08057210 */ /* 0x008fca0007ffe0ff */
[----:B------:R-:W-:-:S06]  /*1610*/  IMAD.WIDE R4, R5, 0x4, R2 ;  /* 0x0000000405047825 */ /* 0x000fcc00078e0202 */
[----:B------:R-:W3:Y:S01]  /*1620*/  LDG.E R5, desc[UR10][R4.64] ;  /* 0x0000000a04057981 */ /* 0x000ee2000c1e1900 */
[----:B------:R-:W-:-:S06]  /*1630*/  @!P0 IADD3 R8, PT, PT, R0, UR5, R7 ;  /* 0x0000000500088c10 */ /* 0x000fcc000fffe007 */
[----:B------:R-:W0:Y:S02]  /*1640*/  @!P0 LDS.S8 R8, [R8+0x1] ;  /* 0x0000010008088984 */ /* 0x000e240000000200 */
[----:B0-----:R-:W-:-:S05]  /*1650*/  @!P0 IADD3 R10, PT, PT, R8, 0x1, RZ ;  /* 0x00000001080a8810 */ /* 0x001fca0007ffe0ff */
[----:B---3--:R-:W-:-:S04]  /*1660*/  IMAD.IADD R7, R5, 0x1, R10 ;  /* 0x0000000105077824 */ /* 0x008fc800078e020a */
[----:B------:R-:W-:-:S05]  /*1670*/  IMAD.WIDE R4, R7, 0x4, R2 ;  /* 0x0000000407047825 */ /* 0x000fca00078e0202 */
[----:B------:R-:W1:Y:S02]  /*1680*/  LDG.E R11, desc[UR10][R4.64] ;  /* 0x0000000a040b7981 */ /* 0x000e64000c1e1900 */
[----:B-1----:R-:W-:-:S05]  /*1690*/  IADD3 R7, PT, PT, R11, R16, RZ ;  /* 0x000000100b077210 */ /* 0x002fca0007ffe0ff */
[----:B------:R-:W-:-:S06]  /*16a0*/  IMAD.WIDE R6, R7, 0x4, R2 ;  /* 0x0000000407067825 */ /* 0x000fcc00078e0202 */
[----:B------:R-:W3:Y:S01]  /*16b0*/  LDG.E R6, desc[UR10][R6.64] ;  /* 0x0000000a06067981 */ /* 0x000ee2000c1e1900 */
[----:B------:R-:W-:Y:S01]  /*16c0*/  UISETP.GE.AND UP0, UPT, UR12, 0x2, UPT ;  /* 0x000000020c00788c */ /* 0x000fe2000bf06270 */
[----:B------:R-:W-:Y:S01]  /*16d0*/  IMAD.MOV.U32 R9, RZ, RZ, 0x1 ;  /* 0x00000001ff097424 */ /* 0x000fe200078e00ff */
[----:B---3--:R-:W-:-:S07]  /*16e0*/  IADD3 R17, PT, PT, R6, R17, RZ ;  /* 0x0000001106117210 */ /* 0x008fce0007ffe0ff */
[----:B------:R-:W-:Y:S05]  /*16f0*/  BRA.U !UP0, `(.L_x_13) ;  /* 0x00000001087c7547 */ /* 0x000fea000b800000 */
[----:B------:R-:W-:Y:S01]  /*1700*/  IMAD.WIDE R4, R17, 0x4, R2 ;  /* 0x0000000411047825 */ /* 0x000fe200078e0202 */
[----:B------:R-:W0:Y:S01]  /*1710*/  LDCU UR8, c[0x0][0x3ac] ;  /* 0x00007580ff0877ac */ /* 0x000e220008000800 */
[----:B------:R-:W1:Y:S03]  /*1720*/  LDC.64 R2, c[0x0][0x380] ;  /* 0x0000e000ff027b82 */ /* 0x000e660000000a00 */
[----:B------:R3:W5:Y:S01]  /*1730*/  LDG.E R17, desc[UR10][R4.64] ;  /* 0x0000000a04117981 */ /* 0x000762000c1e1900 */
[----:B------:R-:W-:Y:S01]  /*1740*/  HFMA2 R8, -RZ, RZ, 0, 0 ;  /* 0x00000000ff087431 */ /* 0x000fe200000001ff */
[----:B------:R-:W-:Y:S01]  /*1750*/  BSSY.RECONVERGENT B0, `(.L_x_13) ;  /* 0x0000019000007945 */ /* 0x000fe20003800200 */
[----:B------:R-:W-:Y:S01]  /*1760*/  VIADD R19, R11, 0x1 ;  /* 0x000000010b137836 */ /* 0x000fe20000000000 */
[----:B------:R-:W4:Y:S01]  /*1770*/  LDCU.64 UR6, c[0x0][0x380] ;  /* 0x00007000ff0677ac */ /* 0x000f220008000a00 */
[----:B------:R-:W-:-:S07]  /*1780*/  IMAD.MOV.U32 R10, RZ, RZ, 0x1 ;  /* 0x00000001ff0a7424 */ /* 0x000fce00078e00ff */
.L_x_15:
[----:B---3--:R-:W-:-:S04]  /*1790*/  LOP3.LUT R5, RZ, R8, RZ, 0x33, !PT ;  /* 0x00000008ff057212 */ /* 0x008fc800078e33ff */
[----:B------:R-:W-:-:S05]  /*17a0*/  IADD3 R11, PT, PT, R0, UR4, R5 ;  /* 0x00000004000b7c10 */ /* 0x000fca000fffe005 */
[----:B------:R-:W3:Y:S04]  /*17b0*/  LDS.S8 R4, [R11] ;  /* 0x000000000b047984 */ /* 0x000ee80000000200 */
[----:B------:R-:W2:Y:S01]  /*17c0*/  LDS.S8 R6, [R11+-0x1] ;  /* 0xffffff000b067984 */ /* 0x000ea20000000200 */
[----:B---3--:R-:W-:-:S05]  /*17d0*/  IADD3 R5, PT, PT, R19, R4, RZ ;  /* 0x0000000413057210 */ /* 0x008fca0007ffe0ff */
[----:B-1----:R-:W-:-:S06]  /*17e0*/  IMAD.WIDE R4, R5, 0x4, R2 ;  /* 0x0000000405047825 */ /* 0x002fcc00078e0202 */
[----:B------:R-:W3:Y:S02]  /*17f0*/  LDG.E R5, desc[UR10][R4.64] ;  /* 0x0000000a04057981 */ /* 0x000ee4000c1e1900 */
[----:B---3--:R-:W-:Y:S02]  /*1800*/  SHF.R.S32.HI R7, RZ, 0x1f, R5 ;  /* 0x0000001fff077819 */ /* 0x008fe40000011405 */
[----:B--2---:R-:W-:-:S04]  /*1810*/  IADD3 R9, P0, PT, R6, R5, RZ ;  /* 0x0000000506097210 */ /* 0x004fc80007f1e0ff */
[----:B------:R-:W-:Y:S02]  /*1820*/  LEA.HI.X.SX32 R16, R6, R7, 0x1, P0 ;  /* 0x0000000706107211 */ /* 0x000fe400000f0eff */
[----:B----4-:R-:W-:-:S04]  /*1830*/  LEA R6, P0, R9, UR6, 0x2 ;  /* 0x0000000609067c11 */ /* 0x010fc8000f8010ff */
[----:B------:R-:W-:-:S05]  /*1840*/  LEA.HI.X R7, R9, UR7, R16, 0x2, P0 ;  /* 0x0000000709077c11 */ /* 0x000fca00080f1410 */
[----:B------:R-:W2:Y:S01]  /*1850*/  LDG.E R6, desc[UR10][R6.64+0x4] ;  /* 0x0000040a06067981 */ /* 0x000ea2000c1e1900 */
[----:B------:R-:W-:Y:S01]  /*1860*/  IMAD.MOV.U32 R9, RZ, RZ, -0x1 ;  /* 0xffffffffff097424 */ /* 0x000fe200078e00ff */
[----:B--2--5:R-:W-:-:S13]  /*1870*/  ISETP.GT.AND P0, PT, R6, R17, PT ;  /* 0x000000110600720c */ /* 0x024fda0003f04270 */
[----:B------:R-:W-:Y:S05]  /*1880*/  @P0 BRA `(.L_x_14) ;  /* 0x0000000000140947 */ /* 0x000fea0003800000 */
[----:B------:R-:W-:Y:S01]  /*1890*/  IADD3 R10, PT, PT, R10, 0x1, RZ ;  /* 0x000000010a0a7810 */ /* 0x000fe20007ffe0ff */
[----:B------:R-:W-:-:S03]  /*18a0*/  VIADD R8, R8, 0x2 ;  /* 0x0000000208087836 */ /* 0x000fc60000000000 */
[----:B0-----:R-:W-:-:S13]  /*18b0*/  ISETP.NE.AND P0, PT, R10, UR8, PT ;  /* 0x000000080a007c0c */ /* 0x001fda000bf05270 */
[----:B------:R-:W-:Y:S05]  /*18c0*/  @P0 BRA `(.L_x_15) ;  /* 0xfffffffc00b00947 */ /* 0x000fea000383ffff */
[----:B------:R-:W-:-:S07]  /*18d0*/  MOV R9, 0x1 ;  /* 0x0000000100097802 */ /* 0x000fce0000000f00 */
.L_x_14:
[----:B0-----:R-:W-:Y:S05]  /*18e0*/  BSYNC.RECONVERGENT B0 ;  /* 0x0000000000007941 */ /* 0x001fea0003800200 */
.L_x_13:
[----:B------:R-:W0:Y:S01]  /*18f0*/  LDCU UR5, c[0x0][0x370] ;  /* 0x00006e00ff0577ac */ /* 0x000e220008000800 */
[----:B------:R-:W1:Y:S01]  /*1900*/  LDC.64 R2, c[0x0][0x3b0] ;  /* 0x0000ec00ff027b82 */ /* 0x000e620000000a00 */
[----:B0-----:R-:W-:-:S06]  /*1910*/  UIMAD UR5, UR21, UR5, UR20 ;  /* 0x00000005150572a4 */ /* 0x001fcc000f8e0214 */
[----:B--2---:R-:W-:-:S04]  /*1920*/  IMAD R12, R12, UR5, R15 ;  /* 0x000000050c0c7c24 */ /* 0x004fc8000f8e020f */
[----:B------:R-:W-:-:S04]  /*1930*/  IMAD R13, R12, R13, R14 ;  /* 0x0000000d0c0d7224 */ /* 0x000fc800078e020e */
[----:B-1----:R-:W-:Y:S01]  /*1940*/  IMAD.WIDE.U32 R2, R13, 0x4, R2 ;  /* 0x000000040d027825 */ /* 0x002fe200078e0002 */
[----:B------:R-:W-:Y:S06]  /*1950*/  BAR.SYNC.DEFER_BLOCKING 0x0 ;  /* 0x0000000000007b1d */ /* 0x000fec0000010000 */
[----:B------:R-:W-:Y:S01]  /*1960*/  STG.E desc[UR10][R2.64], R9 ;  /* 0x0000000902007986 */ /* 0x000fe2000c10190a */
[----:B------:R-:W-:Y:S05]  /*1970*/  EXIT ;  /* 0x000000000000794d */ /* 0x000fea0003800000 */
.L_x_16:
[----:B------:R-:W-:-:S00]  /*1980*/  BRA `(.L_x_16) ;  /* 0xfffffffc00fc7947 */ /* 0x000fc0000383ffff */
[----:B------:R-:W-:-:S00]  /*1990*/  NOP ;  /* 0x0000000000007918 */ /* 0x000fc00000000000 */
        /* <DEDUP_REMOVED lines=14> */
.L_x_17:


//--------------------- .nv.shared.Evaluate_Hand_Weighted --------------------------
	.section	.nv.shared.Evaluate_Hand_Weighted,"aw",@nobits
	.sectionflags	@""
.nv.shared.Evaluate_Hand_Weighted:
	.zero		4352


//--------------------- .nv.shared.reserved.0     --------------------------
	.section	.nv.shared.reserved.0,"aw",@nobits
	.weak		__nv_reservedSMEM_offset_0_alias
	.size		__nv_reservedSMEM_offset_0_alias, 0, 64
	.other		__nv_reservedSMEM_offset_0_alias,@"STO_CUDA_RESERVED_SHARED STV_DEFAULT"
__nv_reservedSMEM_offset_0_alias:
	.zero		0
	.zero		64


//--------------------- .nv.constant0.Evaluate_Hand_Weighted --------------------------
	.section	.nv.constant0.Evaluate_Hand_Weighted,"a",@progbits
	.sectionflags	@""
	.align	4
.nv.constant0.Evaluate_Hand_Weighted:
	.zero		952


//--------------------- SYMBOLS --------------------------

	.type		.nv.reservedSmem.offset0,@object
	.size		.nv.reservedSmem.offset0,0x4
	.type		.nv.reservedSmem.cap,@object
	.size		.nv.reservedSmem.cap,0x4
